//
// Generated by NVIDIA NVVM Compiler
//
// Compiler Build ID: CL-36424714
// Cuda compilation tools, release 13.0, V13.0.88
// Based on NVVM 20.0.0
//

.version 9.0
.target sm_100
.address_size 64

	// .globl	_Z12adamw_kernelPfPKfS_S_fffffii

.visible .entry _Z12adamw_kernelPfPKfS_S_fffffii(
	.param .u64 .ptr .align 1 _Z12adamw_kernelPfPKfS_S_fffffii_param_0,
	.param .u64 .ptr .align 1 _Z12adamw_kernelPfPKfS_S_fffffii_param_1,
	.param .u64 .ptr .align 1 _Z12adamw_kernelPfPKfS_S_fffffii_param_2,
	.param .u64 .ptr .align 1 _Z12adamw_kernelPfPKfS_S_fffffii_param_3,
	.param .f32 _Z12adamw_kernelPfPKfS_S_fffffii_param_4,
	.param .f32 _Z12adamw_kernelPfPKfS_S_fffffii_param_5,
	.param .f32 _Z12adamw_kernelPfPKfS_S_fffffii_param_6,
	.param .f32 _Z12adamw_kernelPfPKfS_S_fffffii_param_7,
	.param .f32 _Z12adamw_kernelPfPKfS_S_fffffii_param_8,
	.param .u32 _Z12adamw_kernelPfPKfS_S_fffffii_param_9,
	.param .u32 _Z12adamw_kernelPfPKfS_S_fffffii_param_10
)
{
	.reg .pred 	%p<43>;
	.reg .b32 	%r<35>;
	.reg .b32 	%f<170>;
	.reg .b64 	%rd<15>;

	ld.param.u64 	%rd5, [_Z12adamw_kernelPfPKfS_S_fffffii_param_1];
	ld.param.u64 	%rd6, [_Z12adamw_kernelPfPKfS_S_fffffii_param_2];
	ld.param.u64 	%rd7, [_Z12adamw_kernelPfPKfS_S_fffffii_param_3];
	ld.param.f32 	%f20, [_Z12adamw_kernelPfPKfS_S_fffffii_param_4];
	ld.param.f32 	%f21, [_Z12adamw_kernelPfPKfS_S_fffffii_param_5];
	ld.param.f32 	%f22, [_Z12adamw_kernelPfPKfS_S_fffffii_param_6];
	ld.param.f32 	%f23, [_Z12adamw_kernelPfPKfS_S_fffffii_param_7];
	ld.param.f32 	%f24, [_Z12adamw_kernelPfPKfS_S_fffffii_param_8];
	ld.param.u32 	%r2, [_Z12adamw_kernelPfPKfS_S_fffffii_param_9];
	ld.param.u32 	%r3, [_Z12adamw_kernelPfPKfS_S_fffffii_param_10];
	mov.u32 	%r4, %ctaid.x;
	mov.u32 	%r5, %ntid.x;
	mov.u32 	%r6, %tid.x;
	mad.lo.s32 	%r1, %r4, %r5, %r6;
	setp.ge.s32 	%p1, %r1, %r3;
	mov.f32 	%f168, 0f3F800000;
	@%p1 bra 	$L__BB0_18;
	ld.param.u64 	%rd14, [_Z12adamw_kernelPfPKfS_S_fffffii_param_0];
	cvta.to.global.u64 	%rd8, %rd14;
	cvta.to.global.u64 	%rd9, %rd5;
	cvta.to.global.u64 	%rd10, %rd6;
	cvta.to.global.u64 	%rd11, %rd7;
	mul.wide.s32 	%rd12, %r1, 4;
	add.s64 	%rd1, %rd8, %rd12;
	ld.global.f32 	%f26, [%rd1];
	add.s64 	%rd13, %rd9, %rd12;
	ld.global.f32 	%f27, [%rd13];
	add.s64 	%rd2, %rd10, %rd12;
	ld.global.f32 	%f28, [%rd2];
	add.s64 	%rd3, %rd11, %rd12;
	ld.global.f32 	%f29, [%rd3];
	setp.neu.f32 	%p2, %f24, 0f00000000;
	mul.f32 	%f30, %f20, %f24;
	mul.f32 	%f31, %f30, %f26;
	sub.f32 	%f32, %f26, %f31;
	selp.f32 	%f1, %f32, %f26, %p2;
	mul.f32 	%f33, %f21, %f28;
	mov.f32 	%f25, 0f3F800000;
	sub.f32 	%f34, %f25, %f21;
	fma.rn.f32 	%f2, %f34, %f27, %f33;
	mul.f32 	%f35, %f22, %f29;
	sub.f32 	%f36, %f25, %f22;
	mul.f32 	%f37, %f36, %f27;
	fma.rn.f32 	%f3, %f27, %f37, %f35;
	cvt.rn.f32.s32 	%f4, %r2;
	mul.f32 	%f38, %f4, 0f3F000000;
	cvt.rzi.f32.f32 	%f39, %f38;
	add.f32 	%f40, %f39, %f39;
	sub.f32 	%f41, %f4, %f40;
	abs.f32 	%f5, %f41;
	abs.f32 	%f6, %f21;
	setp.lt.f32 	%p3, %f6, 0f00800000;
	mul.f32 	%f42, %f6, 0f4B800000;
	selp.f32 	%f43, %f42, %f6, %p3;
	selp.f32 	%f44, 0fC1C00000, 0f00000000, %p3;
	mov.b32 	%r7, %f43;
	add.s32 	%r8, %r7, -1060439283;
	and.b32  	%r9, %r8, -8388608;
	sub.s32 	%r10, %r7, %r9;
	mov.b32 	%f45, %r10;
	cvt.rn.f32.s32 	%f46, %r9;
	fma.rn.f32 	%f47, %f46, 0f34000000, %f44;
	add.f32 	%f48, %f45, 0fBF800000;
	add.f32 	%f49, %f45, 0f3F800000;
	rcp.approx.ftz.f32 	%f50, %f49;
	add.f32 	%f51, %f48, %f48;
	mul.f32 	%f52, %f51, %f50;
	mul.f32 	%f53, %f52, %f52;
	sub.f32 	%f54, %f48, %f52;
	add.f32 	%f55, %f54, %f54;
	neg.f32 	%f56, %f52;
	fma.rn.f32 	%f57, %f56, %f48, %f55;
	mul.rn.f32 	%f58, %f50, %f57;
	fma.rn.f32 	%f59, %f53, 0f3A2C32E4, 0f3B52E7DB;
	fma.rn.f32 	%f60, %f59, %f53, 0f3C93BB73;
	fma.rn.f32 	%f61, %f60, %f53, 0f3DF6384F;
	mul.rn.f32 	%f62, %f61, %f53;
	fma.rn.f32 	%f63, %f52, 0f3FB8AA3B, %f47;
	sub.f32 	%f64, %f47, %f63;
	fma.rn.f32 	%f65, %f52, 0f3FB8AA3B, %f64;
	fma.rn.f32 	%f66, %f58, 0f3FB8AA3B, %f65;
	fma.rn.f32 	%f67, %f52, 0f32A55E34, %f66;
	mul.f32 	%f68, %f62, 0f40400000;
	fma.rn.f32 	%f69, %f68, %f58, %f67;
	fma.rn.f32 	%f70, %f62, %f52, %f69;
	add.rn.f32 	%f71, %f63, %f70;
	neg.f32 	%f72, %f63;
	add.rn.f32 	%f73, %f71, %f72;
	neg.f32 	%f74, %f73;
	add.rn.f32 	%f75, %f70, %f74;
	mul.rn.f32 	%f76, %f71, %f4;
	neg.f32 	%f77, %f76;
	fma.rn.f32 	%f78, %f71, %f4, %f77;
	fma.rn.f32 	%f79, %f75, %f4, %f78;
	cvt.rni.f32.f32 	%f80, %f76;
	sub.f32 	%f81, %f76, %f80;
	add.f32 	%f82, %f81, %f79;
	fma.rn.f32 	%f83, %f82, 0f391FCB8E, 0f3AAF85ED;
	fma.rn.f32 	%f84, %f83, %f82, 0f3C1D9856;
	fma.rn.f32 	%f85, %f84, %f82, 0f3D6357BB;
	fma.rn.f32 	%f86, %f85, %f82, 0f3E75FDEC;
	fma.rn.f32 	%f87, %f86, %f82, 0f3F317218;
	fma.rn.f32 	%f88, %f87, %f82, 0f3F800000;
	cvt.rzi.s32.f32 	%r11, %f80;
	setp.gt.f32 	%p4, %f80, 0f00000000;
	selp.b32 	%r12, 0, -2097152000, %p4;
	add.s32 	%r13, %r12, 2130706432;
	mov.b32 	%f89, %r13;
	mul.f32 	%f90, %f88, %f89;
	shl.b32 	%r14, %r11, 23;
	sub.s32 	%r15, %r14, %r12;
	mov.b32 	%f91, %r15;
	mul.f32 	%f92, %f90, %f91;
	abs.f32 	%f93, %f76;
	setp.gt.f32 	%p5, %f93, 0f43180000;
	setp.lt.f32 	%p6, %f76, 0f00000000;
	selp.f32 	%f94, 0f00000000, 0f7F800000, %p6;
	selp.f32 	%f7, %f94, %f92, %p5;
	setp.eq.f32 	%p7, %f21, 0f3F800000;
	setp.eq.s32 	%p8, %r2, 0;
	or.pred  	%p9, %p7, %p8;
	@%p9 bra 	$L__BB0_9;
	setp.num.f32 	%p10, %f6, %f6;
	abs.f32 	%f95, %f4;
	setp.num.f32 	%p11, %f95, %f95;
	and.pred  	%p12, %p10, %p11;
	@%p12 bra 	$L__BB0_4;
	add.rn.f32 	%f168, %f21, %f4;
	bra.uni 	$L__BB0_9;
$L__BB0_4:
	setp.neu.f32 	%p13, %f21, 0f00000000;
	setp.neu.f32 	%p14, %f6, 0f7F800000;
	and.pred  	%p15, %p13, %p14;
	@%p15 bra 	$L__BB0_6;
	setp.neu.f32 	%p21, %f5, 0f3F800000;
	add.f32 	%f98, %f21, %f21;
	mov.b32 	%r16, %f98;
	setp.lt.s32 	%p22, %r2, 0;
	xor.b32  	%r17, %r16, 2139095040;
	selp.b32 	%r18, %r17, %r16, %p22;
	and.b32  	%r19, %r18, 2147483647;
	selp.b32 	%r20, %r19, %r18, %p21;
	mov.b32 	%f168, %r20;
	bra.uni 	$L__BB0_9;
$L__BB0_6:
	setp.eq.f32 	%p16, %f21, 0fBF800000;
	setp.eq.f32 	%p17, %f95, 0f7F800000;
	and.pred  	%p18, %p16, %p17;
	@%p18 bra 	$L__BB0_9;
	setp.geu.f32 	%p19, %f21, 0f00000000;
	mov.f32 	%f168, %f7;
	@%p19 bra 	$L__BB0_9;
	setp.neu.f32 	%p20, %f5, 0f3F800000;
	neg.f32 	%f97, %f7;
	selp.f32 	%f168, %f7, %f97, %p20;
$L__BB0_9:
	setp.eq.s32 	%p23, %r2, 0;
	abs.f32 	%f13, %f22;
	setp.lt.f32 	%p24, %f13, 0f00800000;
	mul.f32 	%f100, %f13, 0f4B800000;
	selp.f32 	%f101, %f100, %f13, %p24;
	selp.f32 	%f102, 0fC1C00000, 0f00000000, %p24;
	mov.b32 	%r21, %f101;
	add.s32 	%r22, %r21, -1060439283;
	and.b32  	%r23, %r22, -8388608;
	sub.s32 	%r24, %r21, %r23;
	mov.b32 	%f103, %r24;
	cvt.rn.f32.s32 	%f104, %r23;
	fma.rn.f32 	%f105, %f104, 0f34000000, %f102;
	add.f32 	%f106, %f103, 0fBF800000;
	add.f32 	%f107, %f103, 0f3F800000;
	rcp.approx.ftz.f32 	%f108, %f107;
	add.f32 	%f109, %f106, %f106;
	mul.f32 	%f110, %f109, %f108;
	mul.f32 	%f111, %f110, %f110;
	sub.f32 	%f112, %f106, %f110;
	add.f32 	%f113, %f112, %f112;
	neg.f32 	%f114, %f110;
	fma.rn.f32 	%f115, %f114, %f106, %f113;
	mul.rn.f32 	%f116, %f108, %f115;
	fma.rn.f32 	%f117, %f111, 0f3A2C32E4, 0f3B52E7DB;
	fma.rn.f32 	%f118, %f117, %f111, 0f3C93BB73;
	fma.rn.f32 	%f119, %f118, %f111, 0f3DF6384F;
	mul.rn.f32 	%f120, %f119, %f111;
	fma.rn.f32 	%f121, %f110, 0f3FB8AA3B, %f105;
	sub.f32 	%f122, %f105, %f121;
	fma.rn.f32 	%f123, %f110, 0f3FB8AA3B, %f122;
	fma.rn.f32 	%f124, %f116, 0f3FB8AA3B, %f123;
	fma.rn.f32 	%f125, %f110, 0f32A55E34, %f124;
	mul.f32 	%f126, %f120, 0f40400000;
	fma.rn.f32 	%f127, %f126, %f116, %f125;
	fma.rn.f32 	%f128, %f120, %f110, %f127;
	add.rn.f32 	%f129, %f121, %f128;
	neg.f32 	%f130, %f121;
	add.rn.f32 	%f131, %f129, %f130;
	neg.f32 	%f132, %f131;
	add.rn.f32 	%f133, %f128, %f132;
	mul.rn.f32 	%f134, %f129, %f4;
	neg.f32 	%f135, %f134;
	fma.rn.f32 	%f136, %f129, %f4, %f135;
	fma.rn.f32 	%f137, %f133, %f4, %f136;
	cvt.rni.f32.f32 	%f138, %f134;
	sub.f32 	%f139, %f134, %f138;
	add.f32 	%f140, %f139, %f137;
	fma.rn.f32 	%f141, %f140, 0f391FCB8E, 0f3AAF85ED;
	fma.rn.f32 	%f142, %f141, %f140, 0f3C1D9856;
	fma.rn.f32 	%f143, %f142, %f140, 0f3D6357BB;
	fma.rn.f32 	%f144, %f143, %f140, 0f3E75FDEC;
	fma.rn.f32 	%f145, %f144, %f140, 0f3F317218;
	fma.rn.f32 	%f146, %f145, %f140, 0f3F800000;
	cvt.rzi.s32.f32 	%r25, %f138;
	setp.gt.f32 	%p25, %f138, 0f00000000;
	selp.b32 	%r26, 0, -2097152000, %p25;
	add.s32 	%r27, %r26, 2130706432;
	mov.b32 	%f147, %r27;
	mul.f32 	%f148, %f146, %f147;
	shl.b32 	%r28, %r25, 23;
	sub.s32 	%r29, %r28, %r26;
	mov.b32 	%f149, %r29;
	mul.f32 	%f150, %f148, %f149;
	abs.f32 	%f151, %f134;
	setp.gt.f32 	%p26, %f151, 0f43180000;
	setp.lt.f32 	%p27, %f134, 0f00000000;
	selp.f32 	%f152, 0f00000000, 0f7F800000, %p27;
	selp.f32 	%f14, %f152, %f150, %p26;
	setp.eq.f32 	%p28, %f22, 0f3F800000;
	or.pred  	%p29, %p28, %p23;
	mov.f32 	%f169, 0f3F800000;
	@%p29 bra 	$L__BB0_17;
	setp.num.f32 	%p30, %f13, %f13;
	abs.f32 	%f153, %f4;
	setp.num.f32 	%p31, %f153, %f153;
	and.pred  	%p32, %p30, %p31;
	@%p32 bra 	$L__BB0_12;
	add.rn.f32 	%f169, %f22, %f4;
	bra.uni 	$L__BB0_17;
$L__BB0_12:
	setp.neu.f32 	%p33, %f22, 0f00000000;
	setp.neu.f32 	%p34, %f13, 0f7F800000;
	and.pred  	%p35, %p33, %p34;
	@%p35 bra 	$L__BB0_14;
	setp.neu.f32 	%p41, %f5, 0f3F800000;
	add.f32 	%f156, %f22, %f22;
	mov.b32 	%r30, %f156;
	setp.lt.s32 	%p42, %r2, 0;
	xor.b32  	%r31, %r30, 2139095040;
	selp.b32 	%r32, %r31, %r30, %p42;
	and.b32  	%r33, %r32, 2147483647;
	selp.b32 	%r34, %r33, %r32, %p41;
	mov.b32 	%f169, %r34;
	bra.uni 	$L__BB0_17;
$L__BB0_14:
	setp.eq.f32 	%p36, %f22, 0fBF800000;
	setp.eq.f32 	%p37, %f153, 0f7F800000;
	and.pred  	%p38, %p36, %p37;
	@%p38 bra 	$L__BB0_17;
	setp.geu.f32 	%p39, %f22, 0f00000000;
	mov.f32 	%f169, %f14;
	@%p39 bra 	$L__BB0_17;
	setp.neu.f32 	%p40, %f5, 0f3F800000;
	neg.f32 	%f155, %f14;
	selp.f32 	%f169, %f14, %f155, %p40;
$L__BB0_17:
	mov.f32 	%f157, 0f3F800000;
	sub.f32 	%f158, %f157, %f169;
	sub.f32 	%f159, %f157, %f168;
	div.rn.f32 	%f160, %f2, %f159;
	div.rn.f32 	%f161, %f3, %f158;
	mul.f32 	%f162, %f20, %f160;
	sqrt.rn.f32 	%f163, %f161;
	add.f32 	%f164, %f23, %f163;
	div.rn.f32 	%f165, %f162, %f164;
	sub.f32 	%f166, %f1, %f165;
	st.global.f32 	[%rd1], %f166;
	st.global.f32 	[%rd2], %f2;
	st.global.f32 	[%rd3], %f3;
$L__BB0_18:
	ret;

}


// ===== COMPILED SASS (sm_100) =====

	.target	sm_100

	.elftype	@"ET_EXEC"


//--------------------- .note.nv.tkinfo           --------------------------
	.section	.note.nv.tkinfo,"",@"SHT_NOTE"
	.sectionflags	@"SHF_NOTE_NV_TKINFO"
	.tkinfo
        /*0018*/ 	.word	0x00000002
        /*0030*/ 	.string	""
        /*0030*/ 	.string	"ptxas"
        /*0030*/ 	.string	"Cuda compilation tools, release 13.0, V13.0.88"
        /*0030*/ 	.string	"Build cuda_13.0.r13.0/compiler.36424714_0"
        /*0030*/ 	.string	"-arch sm_100 -m 64 "



//--------------------- .note.nv.cuinfo           --------------------------
	.section	.note.nv.cuinfo,"",@"SHT_NOTE"
	.sectionflags	@"SHF_NOTE_NV_CUINFO"
        /*0018*/ 	.short	0x0002
        /*001a*/ 	.short	0x0064
        /*001c*/ 	.short	0x0082
	.zero		2


//--------------------- .nv.info                  --------------------------
	.section	.nv.info,"",@"SHT_CUDA_INFO"
	.align	4


	//----- nvinfo : EIATTR_REGCOUNT
	.align		4
        /*0000*/ 	.byte	0x04, 0x2f
        /*0002*/ 	.short	(.L_1 - .L_0)
	.align		4
.L_0:
        /*0004*/ 	.word	index@(_Z12adamw_kernelPfPKfS_S_fffffii)
        /*0008*/ 	.word	0x0000001b


	//----- nvinfo : EIATTR_FRAME_SIZE
	.align		4
.L_1:
        /*000c*/ 	.byte	0x04, 0x11
        /*000e*/ 	.short	(.L_3 - .L_2)
	.align		4
.L_2:
        /*0010*/ 	.word	index@($__internal_1_$__cuda_sm3x_div_rn_noftz_f32_slowpath)
        /*0014*/ 	.word	0x00000000


	//----- nvinfo : EIATTR_FRAME_SIZE
	.align		4
.L_3:
        /*0018*/ 	.byte	0x04, 0x11
        /*001a*/ 	.short	(.L_5 - .L_4)
	.align		4
.L_4:
        /*001c*/ 	.word	index@($__internal_0_$__cuda_sm20_sqrt_rn_f32_slowpath)
        /*0020*/ 	.word	0x00000000


	//----- nvinfo : EIATTR_FRAME_SIZE
	.align		4
.L_5:
        /*0024*/ 	.byte	0x04, 0x11
        /*0026*/ 	.short	(.L_7 - .L_6)
	.align		4
.L_6:
        /*0028*/ 	.word	index@(_Z12adamw_kernelPfPKfS_S_fffffii)
        /*002c*/ 	.word	0x00000000


	//----- nvinfo : EIATTR_MIN_STACK_SIZE
	.align		4
.L_7:
        /*0030*/ 	.byte	0x04, 0x12
        /*0032*/ 	.short	(.L_9 - .L_8)
	.align		4
.L_8:
        /*0034*/ 	.word	index@(_Z12adamw_kernelPfPKfS_S_fffffii)
        /*0038*/ 	.word	0x00000000
.L_9:


//--------------------- .nv.compat                --------------------------
	.section	.nv.compat,"",@"SHT_CUDA_COMPAT_INFO"
	.align	4
        /*0000*/ 	.byte	0x02, 0x09, 0x00, 0x00, 0x02, 0x02, 0x01, 0x00, 0x02, 0x05, 0x05, 0x00, 0x03, 0x07, 0x01, 0x01
        /*0010*/ 	.byte	0x02, 0x03, 0x00, 0x00, 0x02, 0x06, 0x01, 0x00, 0x04, 0x0b, 0x08, 0x00, 0x01, 0x00, 0x00, 0x00
        /*0020*/ 	.byte	0x00, 0x00, 0x00, 0x00


//--------------------- .nv.info._Z12adamw_kernelPfPKfS_S_fffffii --------------------------
	.section	.nv.info._Z12adamw_kernelPfPKfS_S_fffffii,"",@"SHT_CUDA_INFO"
	.sectionflags	@""
	.align	4


	//----- nvinfo : EIATTR_CUDA_API_VERSION
	.align		4
        /*0000*/ 	.byte	0x04, 0x37
        /*0002*/ 	.short	(.L_11 - .L_10)
.L_10:
        /*0004*/ 	.word	0x00000082


	//----- nvinfo : EIATTR_KPARAM_INFO
	.align		4
.L_11:
        /*0008*/ 	.byte	0x04, 0x17
        /*000a*/ 	.short	(.L_13 - .L_12)
.L_12:
        /*000c*/ 	.word	0x00000000
        /*0010*/ 	.short	0x000a
        /*0012*/ 	.short	0x0038
        /*0014*/ 	.byte	0x00, 0xf0, 0x11, 0x00


	//----- nvinfo : EIATTR_KPARAM_INFO
	.align		4
.L_13:
        /*0018*/ 	.byte	0x04, 0x17
        /*001a*/ 	.short	(.L_15 - .L_14)
.L_14:
        /*001c*/ 	.word	0x00000000
        /*0020*/ 	.short	0x0009
        /*0022*/ 	.short	0x0034
        /*0024*/ 	.byte	0x00, 0xf0, 0x11, 0x00


	//----- nvinfo : EIATTR_KPARAM_INFO
	.align		4
.L_15:
        /*0028*/ 	.byte	0x04, 0x17
        /*002a*/ 	.short	(.L_17 - .L_16)
.L_16:
        /*002c*/ 	.word	0x00000000
        /*0030*/ 	.short	0x0008
        /*0032*/ 	.short	0x0030
        /*0034*/ 	.byte	0x00, 0xf0, 0x11, 0x00


	//----- nvinfo : EIATTR_KPARAM_INFO
	.align		4
.L_17:
        /*0038*/ 	.byte	0x04, 0x17
        /*003a*/ 	.short	(.L_19 - .L_18)
.L_18:
        /*003c*/ 	.word	0x00000000
        /*0040*/ 	.short	0x0007
        /*0042*/ 	.short	0x002c
        /*0044*/ 	.byte	0x00, 0xf0, 0x11, 0x00


	//----- nvinfo : EIATTR_KPARAM_INFO
	.align		4
.L_19:
        /*0048*/ 	.byte	0x04, 0x17
        /*004a*/ 	.short	(.L_21 - .L_20)
.L_20:
        /*004c*/ 	.word	0x00000000
        /*0050*/ 	.short	0x0006
        /*0052*/ 	.short	0x0028
        /*0054*/ 	.byte	0x00, 0xf0, 0x11, 0x00


	//----- nvinfo : EIATTR_KPARAM_INFO
	.align		4
.L_21:
        /*0058*/ 	.byte	0x04, 0x17
        /*005a*/ 	.short	(.L_23 - .L_22)
.L_22:
        /*005c*/ 	.word	0x00000000
        /*0060*/ 	.short	0x0005
        /*0062*/ 	.short	0x0024
        /*0064*/ 	.byte	0x00, 0xf0, 0x11, 0x00


	//----- nvinfo : EIATTR_KPARAM_INFO
	.align		4
.L_23:
        /*0068*/ 	.byte	0x04, 0x17
        /*006a*/ 	.short	(.L_25 - .L_24)
.L_24:
        /*006c*/ 	.word	0x00000000
        /*0070*/ 	.short	0x0004
        /*0072*/ 	.short	0x0020
        /*0074*/ 	.byte	0x00, 0xf0, 0x11, 0x00


	//----- nvinfo : EIATTR_KPARAM_INFO
	.align		4
.L_25:
        /*0078*/ 	.byte	0x04, 0x17
        /*007a*/ 	.short	(.L_27 - .L_26)
.L_26:
        /*007c*/ 	.word	0x00000000
        /*0080*/ 	.short	0x0003
        /*0082*/ 	.short	0x0018
        /*0084*/ 	.byte	0x00, 0xf5, 0x21, 0x00


	//----- nvinfo : EIATTR_KPARAM_INFO
	.align		4
.L_27:
        /*0088*/ 	.byte	0x04, 0x17
        /*008a*/ 	.short	(.L_29 - .L_28)
.L_28:
        /*008c*/ 	.word	0x00000000
        /*0090*/ 	.short	0x0002
        /*0092*/ 	.short	0x0010
        /*0094*/ 	.byte	0x00, 0xf5, 0x21, 0x00


	//----- nvinfo : EIATTR_KPARAM_INFO
	.align		4
.L_29:
        /*0098*/ 	.byte	0x04, 0x17
        /*009a*/ 	.short	(.L_31 - .L_30)
.L_30:
        /*009c*/ 	.word	0x00000000
        /*00a0*/ 	.short	0x0001
        /*00a2*/ 	.short	0x0008
        /*00a4*/ 	.byte	0x00, 0xf5, 0x21, 0x00


	//----- nvinfo : EIATTR_KPARAM_INFO
	.align		4
.L_31:
        /*00a8*/ 	.byte	0x04, 0x17
        /*00aa*/ 	.short	(.L_33 - .L_32)
.L_32:
        /*00ac*/ 	.word	0x00000000
        /*00b0*/ 	.short	0x0000
        /*00b2*/ 	.short	0x0000
        /*00b4*/ 	.byte	0x00, 0xf5, 0x21, 0x00


	//----- nvinfo : EIATTR_SPARSE_MMA_MASK
	.align		4
.L_33:
        /*00b8*/ 	.byte	0x03, 0x50
        /*00ba*/ 	.short	0x0000


	//----- nvinfo : EIATTR_MAXREG_COUNT
	.align		4
        /*00bc*/ 	.byte	0x03, 0x1b
        /*00be*/ 	.short	0x00ff


	//----- nvinfo : EIATTR_MERCURY_ISA_VERSION
	.align		4
        /*00c0*/ 	.byte	0x03, 0x5f
        /*00c2*/ 	.short	0x0101


	//----- nvinfo : EIATTR_VRC_CTA_INIT_COUNT
	.align		4
        /*00c4*/ 	.byte	0x02, 0x4a
	.zero		1
	.zero		1


	//----- nvinfo : EIATTR_EXIT_INSTR_OFFSETS
	.align		4
        /*00c8*/ 	.byte	0x04, 0x1c
        /*00ca*/ 	.short	(.L_35 - .L_34)


	//   ....[0]....
.L_34:
        /*00cc*/ 	.word	0x00000070


	//   ....[1]....
        /*00d0*/ 	.word	0x000010c0


	//----- nvinfo : EIATTR_CRS_STACK_SIZE
	.align		4
.L_35:
        /*00d4*/ 	.byte	0x04, 0x1e
        /*00d6*/ 	.short	(.L_37 - .L_36)
.L_36:
        /*00d8*/ 	.word	0x00000000


	//----- nvinfo : EIATTR_CBANK_PARAM_SIZE
	.align		4
.L_37:
        /*00dc*/ 	.byte	0x03, 0x19
        /*00de*/ 	.short	0x003c


	//----- nvinfo : EIATTR_PARAM_CBANK
	.align		4
        /*00e0*/ 	.byte	0x04, 0x0a
        /*00e2*/ 	.short	(.L_39 - .L_38)
	.align		4
.L_38:
        /*00e4*/ 	.word	index@(.nv.constant0._Z12adamw_kernelPfPKfS_S_fffffii)
        /*00e8*/ 	.short	0x0380
        /*00ea*/ 	.short	0x003c


	//----- nvinfo : EIATTR_SW_WAR
	.align		4
.L_39:
        /*00ec*/ 	.byte	0x04, 0x36
        /*00ee*/ 	.short	(.L_41 - .L_40)
.L_40:
        /*00f0*/ 	.word	0x00000008
.L_41:


//--------------------- .nv.callgraph             --------------------------
	.section	.nv.callgraph,"",@"SHT_CUDA_CALLGRAPH"
	.align	4
	.sectionentsize	8
	.align		4
        /*0000*/ 	.word	0x00000000
	.align		4
        /*0004*/ 	.word	0xffffffff
	.align		4
        /*0008*/ 	.word	0x00000000
	.align		4
        /*000c*/ 	.word	0xfffffffe
	.align		4
        /*0010*/ 	.word	0x00000000
	.align		4
        /*0014*/ 	.word	0xfffffffd
	.align		4
        /*0018*/ 	.word	0x00000000
	.align		4
        /*001c*/ 	.word	0xfffffffc


//--------------------- .text._Z12adamw_kernelPfPKfS_S_fffffii --------------------------
	.section	.text._Z12adamw_kernelPfPKfS_S_fffffii,"ax",@progbits
	.align	128
        .global         _Z12adamw_kernelPfPKfS_S_fffffii
        .type           _Z12adamw_kernelPfPKfS_S_fffffii,@function
        .size           _Z12adamw_kernelPfPKfS_S_fffffii,(.L_x_27 - _Z12adamw_kernelPfPKfS_S_fffffii)
        .other          _Z12adamw_kernelPfPKfS_S_fffffii,@"STO_CUDA_ENTRY STV_DEFAULT"
_Z12adamw_kernelPfPKfS_S_fffffii:
.text._Z12adamw_kernelPfPKfS_S_fffffii:
[----:B------:R-:W-:Y:S01]  /*0000*/  LDC R1, c[0x0][0x37c] ;  /* 0x0000df00ff017b82 */ /* 0x000fe20000000800 */
[----:B------:R-:W0:Y:S07]  /*0010*/  S2R R0, SR_TID.X ;  /* 0x0000000000007919 */ /* 0x000e2e0000002100 */
[----:B------:R-:W0:Y:S01]  /*0020*/  S2UR UR4, SR_CTAID.X ;  /* 0x00000000000479c3 */ /* 0x000e220000002500 */
[----:B------:R-:W1:Y:S07]  /*0030*/  LDCU UR5, c[0x0][0x3b8] ;  /* 0x00007700ff0577ac */ /* 0x000e6e0008000800 */
[----:B------:R-:W0:Y:S02]  /*0040*/  LDC R3, c[0x0][0x360] ;  /* 0x0000d800ff037b82 */ /* 0x000e240000000800 */
[----:B0-----:R-:W-:-:S05]  /*0050*/  IMAD R3, R3, UR4, R0 ;  /* 0x0000000403037c24 */ /* 0x001fca000f8e0200 */
[----:B-1----:R-:W-:-:S13]  /*0060*/  ISETP.GE.AND P0, PT, R3, UR5, PT ;  /* 0x0000000503007c0c */ /* 0x002fda000bf06270 */
[----:B------:R-:W-:Y:S05]  /*0070*/  @P0 EXIT ;  /* 0x000000000000094d */ /* 0x000fea0003800000 */
[----:B------:R-:W0:Y:S01]  /*0080*/  LDC.64 R10, c[0x0][0x390] ;  /* 0x0000e400ff0a7b82 */ /* 0x000e220000000a00 */
[----:B------:R-:W1:Y:S07]  /*0090*/  LDCU.64 UR4, c[0x0][0x358] ;  /* 0x00006b00ff0477ac */ /* 0x000e6e0008000a00 */
[----:B------:R-:W2:Y:S08]  /*00a0*/  LDC.64 R4, c[0x0][0x388] ;  /* 0x0000e200ff047b82 */ /* 0x000eb00000000a00 */
[----:B------:R-:W3:Y:S08]  /*00b0*/  LDC.64 R8, c[0x0][0x398] ;  /* 0x0000e600ff087b82 */ /* 0x000ef00000000a00 */
[----:B------:R-:W4:Y:S01]  /*00c0*/  LDC.64 R6, c[0x0][0x380] ;  /* 0x0000e000ff067b82 */ /* 0x000f220000000a00 */
[----:B0-----:R-:W-:-:S05]  /*00d0*/  IMAD.WIDE R10, R3, 0x4, R10 ;  /* 0x00000004030a7825 */ /* 0x001fca00078e020a */
[----:B-1----:R-:W5:Y:S01]  /*00e0*/  LDG.E R0, desc[UR4][R10.64] ;  /* 0x000000040a007981 */ /* 0x002f62000c1e1900 */
[----:B--2---:R-:W-:-:S05]  /*00f0*/  IMAD.WIDE R4, R3, 0x4, R4 ;  /* 0x0000000403047825 */ /* 0x004fca00078e0204 */
[----:B------:R0:W2:Y:S01]  /*0100*/  LDG.E R17, desc[UR4][R4.64] ;  /* 0x0000000404117981 */ /* 0x0000a2000c1e1900 */
[----:B---3--:R-:W-:-:S05]  /*0110*/  IMAD.WIDE R8, R3, 0x4, R8 ;  /* 0x0000000403087825 */ /* 0x008fca00078e0208 */
[----:B------:R-:W3:Y:S01]  /*0120*/  LDG.E R18, desc[UR4][R8.64] ;  /* 0x0000000408127981 */ /* 0x000ee2000c1e1900 */
[----:B----4-:R-:W-:Y:S02]  /*0130*/  IMAD.WIDE R6, R3, 0x4, R6 ;  /* 0x0000000403067825 */ /* 0x010fe400078e0206 */
[----:B------:R-:W1:Y:S03]  /*0140*/  LDC.64 R2, c[0x0][0x3a0] ;  /* 0x0000e800ff027b82 */ /* 0x000e660000000a00 */
[----:B------:R-:W4:Y:S01]  /*0150*/  LDG.E R12, desc[UR4][R6.64] ;  /* 0x00000004060c7981 */ /* 0x000f22000c1e1900 */
[C---:B-1----:R-:W-:Y:S01]  /*0160*/  FMUL R14, |R3|.reuse, 16777216 ;  /* 0x4b800000030e7820 */ /* 0x042fe20000400200 */
[----:B------:R-:W-:-:S04]  /*0170*/  FSETP.GEU.AND P0, PT, |R3|, 1.175494350822287508e-38, PT ;  /* 0x008000000300780b */ /* 0x000fc80003f0e200 */
[----:B------:R-:W-:-:S04]  /*0180*/  FSEL R14, R14, |R3|, !P0 ;  /* 0x400000030e0e7208 */ /* 0x000fc80004000000 */
[----:B------:R-:W-:-:S04]  /*0190*/  IADD3 R13, PT, PT, R14, -0x3f3504f3, RZ ;  /* 0xc0cafb0d0e0d7810 */ /* 0x000fc80007ffe0ff */
[----:B------:R-:W-:-:S04]  /*01a0*/  LOP3.LUT R13, R13, 0xff800000, RZ, 0xc0, !PT ;  /* 0xff8000000d0d7812 */ /* 0x000fc800078ec0ff */
[----:B------:R-:W-:-:S05]  /*01b0*/  IADD3 R15, PT, PT, R14, -R13, RZ ;  /* 0x8000000d0e0f7210 */ /* 0x000fca0007ffe0ff */
[----:B------:R-:W-:-:S06]  /*01c0*/  FADD R14, R15, 1 ;  /* 0x3f8000000f0e7421 */ /* 0x000fcc0000000000 */
[----:B------:R-:W1:Y:S01]  /*01d0*/  MUFU.RCP R14, R14 ;  /* 0x0000000e000e7308 */ /* 0x000e620000001000 */
[----:B0-----:R-:W-:Y:S01]  /*01e0*/  FADD R5, R15, -1 ;  /* 0xbf8000000f057421 */ /* 0x001fe20000000000 */
[----:B------:R-:W-:Y:S02]  /*01f0*/  FSEL R4, RZ, -24, P0 ;  /* 0xc1c00000ff047808 */ /* 0x000fe40000000000 */
[----:B------:R-:W-:Y:S01]  /*0200*/  I2FP.F32.S32 R13, R13 ;  /* 0x0000000d000d7245 */ /* 0x000fe20000201400 */
[----:B------:R-:W-:-:S04]  /*0210*/  FADD R15, R5, R5 ;  /* 0x00000005050f7221 */ /* 0x000fc80000000000 */
[----:B------:R-:W-:Y:S01]  /*0220*/  FFMA R19, R13, 1.1920928955078125e-07, R4 ;  /* 0x340000000d137823 */ /* 0x000fe20000000004 */
[----:B------:R-:W-:Y:S02]  /*0230*/  HFMA2 R13, -RZ, RZ, 0.771484375, 0.21533203125 ;  /* 0x3a2c32e4ff0d7431 */ /* 0x000fe400000001ff */
[----:B-1----:R-:W-:-:S04]  /*0240*/  FMUL R16, R14, R15 ;  /* 0x0000000f0e107220 */ /* 0x002fc80000400000 */
[----:B------:R-:W-:Y:S01]  /*0250*/  FADD R15, R5, -R16 ;  /* 0x80000010050f7221 */ /* 0x000fe20000000000 */
[----:B------:R-:W-:-:S03]  /*0260*/  FMUL R20, R16, R16 ;  /* 0x0000001010147220 */ /* 0x000fc60000400000 */
[----:B------:R-:W-:Y:S01]  /*0270*/  FADD R4, R15, R15 ;  /* 0x0000000f0f047221 */ /* 0x000fe20000000000 */
[----:B------:R-:W-:Y:S01]  /*0280*/  FFMA R15, R16, 1.4426950216293334961, R19 ;  /* 0x3fb8aa3b100f7823 */ /* 0x000fe20000000013 */
[C---:B------:R-:W-:Y:S02]  /*0290*/  FFMA R23, R20.reuse, R13, 0.0032181653659790754318 ;  /* 0x3b52e7db14177423 */ /* 0x040fe4000000000d */
[----:B------:R-:W-:Y:S01]  /*02a0*/  FFMA R21, R5, -R16, R4 ;  /* 0x8000001005157223 */ /* 0x000fe20000000004 */
[----:B------:R-:W-:Y:S01]  /*02b0*/  FADD R19, R19, -R15 ;  /* 0x8000000f13137221 */ /* 0x000fe20000000000 */
[----:B------:R-:W0:Y:S01]  /*02c0*/  LDC.64 R4, c[0x0][0x3b0] ;  /* 0x0000ec00ff047b82 */ /* 0x000e220000000a00 */
[----:B------:R-:W-:Y:S01]  /*02d0*/  FFMA R23, R20, R23, 0.018033718690276145935 ;  /* 0x3c93bb7314177423 */ /* 0x000fe20000000017 */
[----:B------:R-:W-:Y:S01]  /*02e0*/  FMUL R21, R14, R21 ;  /* 0x000000150e157220 */ /* 0x000fe20000400000 */
[----:B------:R-:W-:Y:S02]  /*02f0*/  FFMA R14, R16, 1.4426950216293334961, R19 ;  /* 0x3fb8aa3b100e7823 */ /* 0x000fe40000000013 */
[----:B------:R-:W-:-:S02]  /*0300*/  FFMA R23, R20, R23, 0.12022458761930465698 ;  /* 0x3df6384f14177423 */ /* 0x000fc40000000017 */
[----:B------:R-:W-:Y:S02]  /*0310*/  FFMA R19, R21, 1.4426950216293334961, R14 ;  /* 0x3fb8aa3b15137823 */ /* 0x000fe4000000000e */
[----:B------:R-:W-:Y:S02]  /*0320*/  FMUL R23, R20, R23 ;  /* 0x0000001714177220 */ /* 0x000fe40000400000 */
[----:B------:R-:W-:Y:S02]  /*0330*/  FFMA R14, R16, 1.9251366722983220825e-08, R19 ;  /* 0x32a55e34100e7823 */ /* 0x000fe40000000013 */
[----:B------:R-:W-:-:S04]  /*0340*/  FMUL R19, R23, 3 ;  /* 0x4040000017137820 */ /* 0x000fc80000400000 */
[----:B------:R-:W-:-:S04]  /*0350*/  FFMA R14, R21, R19, R14 ;  /* 0x00000013150e7223 */ /* 0x000fc8000000000e */
[----:B------:R-:W-:Y:S01]  /*0360*/  FFMA R16, R16, R23, R14 ;  /* 0x0000001710107223 */ /* 0x000fe2000000000e */
[----:B0-----:R-:W-:-:S03]  /*0370*/  I2FP.F32.S32 R14, R5 ;  /* 0x00000005000e7245 */ /* 0x001fc60000201400 */
[----:B------:R-:W-:-:S04]  /*0380*/  FADD R21, R15, R16 ;  /* 0x000000100f157221 */ /* 0x000fc80000000000 */
[----:B------:R-:W-:-:S04]  /*0390*/  FMUL R19, R14, R21 ;  /* 0x000000150e137220 */ /* 0x000fc80000400000 */
[----:B------:R-:W0:Y:S01]  /*03a0*/  FRND R20, R19 ;  /* 0x0000001300147307 */ /* 0x000e220000201000 */
[----:B------:R-:W-:-:S04]  /*03b0*/  FADD R15, -R15, R21 ;  /* 0x000000150f0f7221 */ /* 0x000fc80000000100 */
[----:B------:R-:W-:Y:S01]  /*03c0*/  FADD R15, R16, -R15 ;  /* 0x8000000f100f7221 */ /* 0x000fe20000000000 */
[----:B------:R-:W-:-:S04]  /*03d0*/  FFMA R16, R14, R21, -R19 ;  /* 0x000000150e107223 */ /* 0x000fc80000000813 */
[----:B------:R-:W-:Y:S01]  /*03e0*/  FFMA R15, R14, R15, R16 ;  /* 0x0000000f0e0f7223 */ /* 0x000fe20000000010 */
[----:B------:R-:W-:Y:S01]  /*03f0*/  MOV R16, 0x391fcb8e ;  /* 0x391fcb8e00107802 */ /* 0x000fe20000000f00 */
[----:B0-----:R-:W-:-:S04]  /*0400*/  FADD R22, R19, -R20 ;  /* 0x8000001413167221 */ /* 0x001fc80000000000 */
[----:B------:R-:W-:Y:S02]  /*0410*/  FADD R21, R15, R22 ;  /* 0x000000160f157221 */ /* 0x000fe40000000000 */
[----:B------:R-:W0:Y:S02]  /*0420*/  LDC R15, c[0x0][0x3a8] ;  /* 0x0000ea00ff0f7b82 */ /* 0x000e240000000800 */
[----:B------:R-:W-:-:S04]  /*0430*/  FFMA R22, R21, R16, 0.0013391353422775864601 ;  /* 0x3aaf85ed15167423 */ /* 0x000fc80000000010 */
[----:B------:R-:W-:Y:S01]  /*0440*/  FFMA R22, R21, R22, 0.0096188392490148544312 ;  /* 0x3c1d985615167423 */ /* 0x000fe20000000016 */
[----:B------:R-:W-:-:S03]  /*0450*/  FSETP.GT.AND P0, PT, R20, RZ, PT ;  /* 0x000000ff1400720b */ /* 0x000fc60003f04000 */
[C---:B------:R-:W-:Y:S01]  /*0460*/  FFMA R22, R21.reuse, R22, 0.055503588169813156128 ;  /* 0x3d6357bb15167423 */ /* 0x040fe20000000016 */
[----:B------:R-:W1:Y:S01]  /*0470*/  F2I.NTZ R23, R19 ;  /* 0x0000001300177305 */ /* 0x000e620000203100 */
[----:B------:R-:W-:Y:S02]  /*0480*/  FMUL R20, R14, 0.5 ;  /* 0x3f0000000e147820 */ /* 0x000fe40000400000 */
[----:B------:R-:W-:Y:S01]  /*0490*/  FFMA R22, R21, R22, 0.24022644758224487305 ;  /* 0x3e75fdec15167423 */ /* 0x000fe20000000016 */
[----:B------:R-:W-:-:S03]  /*04a0*/  SEL R24, RZ, 0x83000000, P0 ;  /* 0x83000000ff187807 */ /* 0x000fc60000000000 */
[----:B------:R-:W-:Y:S01]  /*04b0*/  FFMA R22, R21, R22, 0.69314718246459960938 ;  /* 0x3f31721815167423 */ /* 0x000fe20000000016 */
[----:B------:R-:W0:Y:S01]  /*04c0*/  FRND.TRUNC R20, R20 ;  /* 0x0000001400147307 */ /* 0x000e22000020d000 */
[----:B------:R-:W-:Y:S02]  /*04d0*/  ISETP.NE.AND P0, PT, R5, RZ, PT ;  /* 0x000000ff0500720c */ /* 0x000fe40003f05270 */
[----:B------:R-:W-:Y:S01]  /*04e0*/  FFMA R22, R21, R22, 1 ;  /* 0x3f80000015167423 */ /* 0x000fe20000000016 */
[----:B------:R-:W-:Y:S02]  /*04f0*/  IADD3 R21, PT, PT, R24, 0x7f000000, RZ ;  /* 0x7f00000018157810 */ /* 0x000fe40007ffe0ff */
[----:B------:R-:W-:Y:S02]  /*0500*/  FSETP.EQ.OR P3, PT, R3, 1, !P0 ;  /* 0x3f8000000300780b */ /* 0x000fe40004762400 */
[----:B------:R-:W-:Y:S02]  /*0510*/  FSETP.NEU.AND P1, PT, R4, RZ, PT ;  /* 0x000000ff0400720b */ /* 0x000fe40003f2d000 */
[----:B------:R-:W-:Y:S01]  /*0520*/  FSETP.GT.AND P2, PT, |R19|, 152, PT ;  /* 0x431800001300780b */ /* 0x000fe20003f44200 */
[----:B------:R-:W-:Y:S01]  /*0530*/  FMUL R22, R22, R21 ;  /* 0x0000001516167220 */ /* 0x000fe20000400000 */
[----:B-1----:R-:W-:Y:S01]  /*0540*/  LEA R23, R23, -R24, 0x17 ;  /* 0x8000001817177211 */ /* 0x002fe200078eb8ff */
[----:B------:R-:W-:Y:S01]  /*0550*/  FMUL R21, R4, R2 ;  /* 0x0000000204157220 */ /* 0x000fe20000400000 */
[----:B0-----:R-:W-:Y:S01]  /*0560*/  FADD R4, -R15, 1 ;  /* 0x3f8000000f047421 */ /* 0x001fe20000000100 */
[----:B------:R-:W-:Y:S01]  /*0570*/  FSETP.GEU.AND P4, PT, R19, RZ, PT ;  /* 0x000000ff1300720b */ /* 0x000fe20003f8e000 */
[----:B------:R-:W-:Y:S01]  /*0580*/  FADD R2, -R3, 1 ;  /* 0x3f80000003027421 */ /* 0x000fe20000000100 */
[----:B------:R-:W-:Y:S01]  /*0590*/  FMUL R22, R22, R23 ;  /* 0x0000001716167220 */ /* 0x000fe20000400000 */
[----:B------:R-:W-:-:S05]  /*05a0*/  FADD R23, R20, R20 ;  /* 0x0000001414177221 */ /* 0x000fca0000000000 */
[----:B------:R-:W-:Y:S01]  /*05b0*/  @P2 FSEL R22, RZ, +INF , !P4 ;  /* 0x7f800000ff162808 */ /* 0x000fe20006000000 */
[----:B-----5:R-:W-:Y:S01]  /*05c0*/  FMUL R0, R0, R3 ;  /* 0x0000000300007220 */ /* 0x020fe20000400000 */
[----:B--2---:R-:W-:-:S03]  /*05d0*/  FMUL R19, R17, R4 ;  /* 0x0000000411137220 */ /* 0x004fc60000400000 */
[----:B------:R-:W-:Y:S01]  /*05e0*/  FFMA R0, R17, R2, R0 ;  /* 0x0000000211007223 */ /* 0x000fe20000000000 */
[----:B------:R-:W-:Y:S02]  /*05f0*/  HFMA2 R4, -RZ, RZ, 1.875, 0 ;  /* 0x3f800000ff047431 */ /* 0x000fe400000001ff */
[----:B---3--:R-:W-:-:S04]  /*0600*/  FMUL R18, R18, R15 ;  /* 0x0000000f12127220 */ /* 0x008fc80000400000 */
[----:B------:R-:W-:Y:S01]  /*0610*/  FFMA R2, R17, R19, R18 ;  /* 0x0000001311027223 */ /* 0x000fe20000000012 */
[----:B------:R-:W-:Y:S01]  /*0620*/  FADD R17, R14, -R23 ;  /* 0x800000170e117221 */ /* 0x000fe20000000000 */
[----:B----4-:R-:W-:Y:S01]  /*0630*/  @P1 FFMA R12, R12, -R21, R12 ;  /* 0x800000150c0c1223 */ /* 0x010fe2000000000c */
[----:B------:R-:W-:Y:S06]  /*0640*/  @P3 BRA `(.L_x_0) ;  /* 0x0000000000503947 */ /* 0x000fec0003800000 */
[----:B------:R-:W-:-:S04]  /*0650*/  FSETP.NAN.AND P1, PT, |R14|, |R14|, PT ;  /* 0x4000000e0e00720b */ /* 0x000fc80003f28200 */
[----:B------:R-:W-:-:S13]  /*0660*/  FSETP.NUM.AND P1, PT, |R3|, |R3|, !P1 ;  /* 0x400000030300720b */ /* 0x000fda0004f27200 */
[----:B------:R-:W-:Y:S01]  /*0670*/  @!P1 FADD R4, R14, R3 ;  /* 0x000000030e049221 */ /* 0x000fe20000000000 */
[----:B------:R-:W-:Y:S06]  /*0680*/  @!P1 BRA `(.L_x_0) ;  /* 0x0000000000409947 */ /* 0x000fec0003800000 */
[C---:B------:R-:W-:Y:S02]  /*0690*/  FSETP.NEU.AND P1, PT, |R3|.reuse, +INF , PT ;  /* 0x7f8000000300780b */ /* 0x040fe40003f2d200 */
[----:B------:R-:W-:-:S13]  /*06a0*/  FSETP.NEU.AND P2, PT, R3, RZ, PT ;  /* 0x000000ff0300720b */ /* 0x000fda0003f4d000 */
[----:B------:R-:W-:Y:S05]  /*06b0*/  @P1 BRA P2, `(.L_x_1) ;  /* 0x0000000000181947 */ /* 0x000fea0001000000 */
[----:B------:R-:W-:Y:S01]  /*06c0*/  ISETP.GE.AND P2, PT, R5, RZ, PT ;  /* 0x000000ff0500720c */ /* 0x000fe20003f46270 */
[----:B------:R-:W-:Y:S01]  /*06d0*/  FADD R4, R3, R3 ;  /* 0x0000000303047221 */ /* 0x000fe20000000000 */
[----:B------:R-:W-:-:S11]  /*06e0*/  FSETP.NEU.AND P1, PT, |R17|, 1, PT ;  /* 0x3f8000001100780b */ /* 0x000fd60003f2d200 */
[----:B------:R-:W-:-:S04]  /*06f0*/  @!P2 LOP3.LUT R4, R4, 0x7f800000, RZ, 0x3c, !PT ;  /* 0x7f8000000404a812 */ /* 0x000fc800078e3cff */
[----:B------:R-:W-:Y:S01]  /*0700*/  @P1 LOP3.LUT R4, R4, 0x7fffffff, RZ, 0xc0, !PT ;  /* 0x7fffffff04041812 */ /* 0x000fe200078ec0ff */
[----:B------:R-:W-:Y:S06]  /*0710*/  BRA `(.L_x_0) ;  /* 0x00000000001c7947 */ /* 0x000fec0003800000 */
.L_x_1:
[----:B------:R-:W-:Y:S02]  /*0720*/  FSETP.NEU.AND P1, PT, |R14|, +INF , PT ;  /* 0x7f8000000e00780b */ /* 0x000fe40003f2d200 */
[----:B------:R-:W-:-:S13]  /*0730*/  FSETP.EQ.AND P2, PT, R3, -1, PT ;  /* 0xbf8000000300780b */ /* 0x000fda0003f42000 */
[----:B------:R-:W-:Y:S05]  /*0740*/  @!P1 BRA P2, `(.L_x_0) ;  /* 0x0000000000109947 */ /* 0x000fea0001000000 */
[----:B------:R-:W-:Y:S02]  /*0750*/  FSETP.GEU.AND P1, PT, R3, RZ, PT ;  /* 0x000000ff0300720b */ /* 0x000fe40003f2e000 */
[----:B------:R-:W-:-:S11]  /*0760*/  MOV R4, R22 ;  /* 0x0000001600047202 */ /* 0x000fd60000000f00 */
[----:B------:R-:W-:-:S04]  /*0770*/  @!P1 FSETP.NEU.AND P2, PT, |R17|, 1, PT ;  /* 0x3f8000001100980b */ /* 0x000fc80003f4d200 */
[----:B------:R-:W-:-:S09]  /*0780*/  @!P1 FSEL R4, R22, -R22, P2 ;  /* 0x8000001616049208 */ /* 0x000fd20001000000 */
.L_x_0:
[C---:B------:R-:W-:Y:S01]  /*0790*/  FMUL R18, |R15|.reuse, 16777216 ;  /* 0x4b8000000f127820 */ /* 0x040fe20000400200 */
[C---:B------:R-:W-:Y:S02]  /*07a0*/  FSETP.GEU.AND P1, PT, |R15|.reuse, 1.175494350822287508e-38, PT ;  /* 0x008000000f00780b */ /* 0x040fe40003f2e200 */
[----:B------:R-:W-:Y:S02]  /*07b0*/  FSETP.EQ.OR P0, PT, R15, 1, !P0 ;  /* 0x3f8000000f00780b */ /* 0x000fe40004702400 */
[----:B------:R-:W-:-:S04]  /*07c0*/  FSEL R18, R18, |R15|, !P1 ;  /* 0x4000000f12127208 */ /* 0x000fc80004800000 */
[----:B------:R-:W-:-:S04]  /*07d0*/  IADD3 R3, PT, PT, R18, -0x3f3504f3, RZ ;  /* 0xc0cafb0d12037810 */ /* 0x000fc80007ffe0ff */
[----:B------:R-:W-:-:S04]  /*07e0*/  LOP3.LUT R19, R3, 0xff800000, RZ, 0xc0, !PT ;  /* 0xff80000003137812 */ /* 0x000fc800078ec0ff */
[-C--:B------:R-:W-:Y:S02]  /*07f0*/  IADD3 R18, PT, PT, R18, -R19.reuse, RZ ;  /* 0x8000001312127210 */ /* 0x080fe40007ffe0ff */
[----:B------:R-:W-:-:S03]  /*0800*/  I2FP.F32.S32 R21, R19 ;  /* 0x0000001300157245 */ /* 0x000fc60000201400 */
[C---:B------:R-:W-:Y:S01]  /*0810*/  FADD R3, R18.reuse, 1 ;  /* 0x3f80000012037421 */ /* 0x040fe20000000000 */
[----:B------:R-:W-:Y:S01]  /*0820*/  FADD R22, R18, -1 ;  /* 0xbf80000012167421 */ /* 0x000fe20000000000 */
[----:B------:R-:W-:-:S03]  /*0830*/  FSEL R18, RZ, -24, P1 ;  /* 0xc1c00000ff127808 */ /* 0x000fc60000800000 */
[----:B------:R-:W-:Y:S01]  /*0840*/  FADD R20, R22, R22 ;  /* 0x0000001616147221 */ /* 0x000fe20000000000 */
[----:B------:R-:W0:Y:S01]  /*0850*/  MUFU.RCP R3, R3 ;  /* 0x0000000300037308 */ /* 0x000e220000001000 */
[----:B------:R-:W-:Y:S02]  /*0860*/  FFMA R24, R21, 1.1920928955078125e-07, R18 ;  /* 0x3400000015187823 */ /* 0x000fe40000000012 */
[----:B0-----:R-:W-:-:S04]  /*0870*/  FMUL R19, R3, R20 ;  /* 0x0000001403137220 */ /* 0x001fc80000400000 */
[----:B------:R-:W-:Y:S01]  /*0880*/  FADD R21, R22, -R19 ;  /* 0x8000001316157221 */ /* 0x000fe20000000000 */
[C---:B------:R-:W-:Y:S01]  /*0890*/  FMUL R20, R19.reuse, R19 ;  /* 0x0000001313147220 */ /* 0x040fe20000400000 */
[----:B------:R-:W-:Y:S02]  /*08a0*/  FFMA R18, R19, 1.4426950216293334961, R24 ;  /* 0x3fb8aa3b13127823 */ /* 0x000fe40000000018 */
[----:B------:R-:W-:Y:S01]  /*08b0*/  FADD R21, R21, R21 ;  /* 0x0000001515157221 */ /* 0x000fe20000000000 */
[----:B------:R-:W-:Y:S01]  /*08c0*/  FFMA R13, R20, R13, 0.0032181653659790754318 ;  /* 0x3b52e7db140d7423 */ /* 0x000fe2000000000d */
[----:B------:R-:W-:Y:S02]  /*08d0*/  FADD R24, R24, -R18 ;  /* 0x8000001218187221 */ /* 0x000fe40000000000 */
[----:B------:R-:W-:Y:S01]  /*08e0*/  FFMA R22, R22, -R19, R21 ;  /* 0x8000001316167223 */ /* 0x000fe20000000015 */
[----:B------:R-:W-:Y:S01]  /*08f0*/  FFMA R13, R20, R13, 0.018033718690276145935 ;  /* 0x3c93bb73140d7423 */ /* 0x000fe2000000000d */
[----:B------:R-:W-:-:S02]  /*0900*/  FFMA R21, R19, 1.4426950216293334961, R24 ;  /* 0x3fb8aa3b13157823 */ /* 0x000fc40000000018 */
[----:B------:R-:W-:Y:S01]  /*0910*/  FMUL R22, R3, R22 ;  /* 0x0000001603167220 */ /* 0x000fe20000400000 */
[----:B------:R-:W-:-:S03]  /*0920*/  FFMA R13, R20, R13, 0.12022458761930465698 ;  /* 0x3df6384f140d7423 */ /* 0x000fc6000000000d */
[----:B------:R-:W-:Y:S01]  /*0930*/  FFMA R24, R22, 1.4426950216293334961, R21 ;  /* 0x3fb8aa3b16187823 */ /* 0x000fe20000000015 */
[----:B------:R-:W-:-:S03]  /*0940*/  FMUL R20, R20, R13 ;  /* 0x0000000d14147220 */ /* 0x000fc60000400000 */
[----:B------:R-:W-:Y:S01]  /*0950*/  FFMA R3, R19, 1.9251366722983220825e-08, R24 ;  /* 0x32a55e3413037823 */ /* 0x000fe20000000018 */
[----:B------:R-:W-:-:S04]  /*0960*/  FMUL R13, R20, 3 ;  /* 0x40400000140d7820 */ /* 0x000fc80000400000 */
[----:B------:R-:W-:-:S04]  /*0970*/  FFMA R3, R22, R13, R3 ;  /* 0x0000000d16037223 */ /* 0x000fc80000000003 */
[----:B------:R-:W-:-:S04]  /*0980*/  FFMA R19, R19, R20, R3 ;  /* 0x0000001413137223 */ /* 0x000fc80000000003 */
[----:B------:R-:W-:-:S04]  /*0990*/  FADD R13, R18, R19 ;  /* 0x00000013120d7221 */ /* 0x000fc80000000000 */
[----:B------:R-:W-:Y:S01]  /*09a0*/  FMUL R3, R14, R13 ;  /* 0x0000000d0e037220 */ /* 0x000fe20000400000 */
[----:B------:R-:W-:-:S03]  /*09b0*/  FADD R18, -R18, R13 ;  /* 0x0000000d12127221 */ /* 0x000fc60000000100 */
[----:B------:R-:W0:Y:S01]  /*09c0*/  FRND R20, R3 ;  /* 0x0000000300147307 */ /* 0x000e220000201000 */
[----:B------:R-:W-:Y:S01]  /*09d0*/  FADD R19, R19, -R18 ;  /* 0x8000001213137221 */ /* 0x000fe20000000000 */
[----:B------:R-:W-:Y:S01]  /*09e0*/  FFMA R18, R14, R13, -R3 ;  /* 0x0000000d0e127223 */ /* 0x000fe20000000803 */
[----:B------:R-:W-:-:S03]  /*09f0*/  FSETP.GEU.AND P2, PT, R3, RZ, PT ;  /* 0x000000ff0300720b */ /* 0x000fc60003f4e000 */
[----:B------:R-:W-:Y:S01]  /*0a00*/  FFMA R18, R14, R19, R18 ;  /* 0x000000130e127223 */ /* 0x000fe20000000012 */
[----:B0-----:R-:W-:Y:S01]  /*0a10*/  FADD R13, R3, -R20 ;  /* 0x80000014030d7221 */ /* 0x001fe20000000000 */
[----:B------:R-:W-:-:S03]  /*0a20*/  FSETP.GT.AND P1, PT, R20, RZ, PT ;  /* 0x000000ff1400720b */ /* 0x000fc60003f24000 */
[----:B------:R-:W-:Y:S01]  /*0a30*/  FADD R13, R18, R13 ;  /* 0x0000000d120d7221 */ /* 0x000fe20000000000 */
[----:B------:R-:W-:Y:S01]  /*0a40*/  SEL R19, RZ, 0x83000000, P1 ;  /* 0x83000000ff137807 */ /* 0x000fe20000800000 */
[----:B------:R0:W1:Y:S01]  /*0a50*/  F2I.NTZ R18, R3 ;  /* 0x0000000300127305 */ /* 0x0000620000203100 */
[----:B------:R-:W-:Y:S01]  /*0a60*/  FSETP.GT.AND P1, PT, |R3|, 152, PT ;  /* 0x431800000300780b */ /* 0x000fe20003f24200 */
[----:B------:R-:W-:Y:S02]  /*0a70*/  FFMA R16, R13, R16, 0.0013391353422775864601 ;  /* 0x3aaf85ed0d107423 */ /* 0x000fe40000000010 */
[----:B------:R-:W-:Y:S02]  /*0a80*/  VIADD R21, R19, 0x7f000000 ;  /* 0x7f00000013157836 */ /* 0x000fe40000000000 */
[----:B------:R-:W-:Y:S01]  /*0a90*/  FFMA R16, R13, R16, 0.0096188392490148544312 ;  /* 0x3c1d98560d107423 */ /* 0x000fe20000000010 */
[----:B0-----:R-:W-:-:S03]  /*0aa0*/  MOV R3, 0x3f800000 ;  /* 0x3f80000000037802 */ /* 0x001fc60000000f00 */
[----:B------:R-:W-:-:S04]  /*0ab0*/  FFMA R16, R13, R16, 0.055503588169813156128 ;  /* 0x3d6357bb0d107423 */ /* 0x000fc80000000010 */
[----:B------:R-:W-:Y:S01]  /*0ac0*/  FFMA R16, R13, R16, 0.24022644758224487305 ;  /* 0x3e75fdec0d107423 */ /* 0x000fe20000000010 */
[----:B-1----:R-:W-:-:S03]  /*0ad0*/  LEA R19, R18, -R19, 0x17 ;  /* 0x8000001312137211 */ /* 0x002fc600078eb8ff */
[----:B------:R-:W-:-:S04]  /*0ae0*/  FFMA R16, R13, R16, 0.69314718246459960938 ;  /* 0x3f3172180d107423 */ /* 0x000fc80000000010 */
[----:B------:R-:W-:-:S04]  /*0af0*/  FFMA R16, R13, R16, 1 ;  /* 0x3f8000000d107423 */ /* 0x000fc80000000010 */
[----:B------:R-:W-:-:S04]  /*0b00*/  FMUL R16, R16, R21 ;  /* 0x0000001510107220 */ /* 0x000fc80000400000 */
[----:B------:R-:W-:Y:S01]  /*0b10*/  FMUL R16, R16, R19 ;  /* 0x0000001310107220 */ /* 0x000fe20000400000 */
[----:B------:R-:W-:Y:S01]  /*0b20*/  @P1 FSEL R16, RZ, +INF , !P2 ;  /* 0x7f800000ff101808 */ /* 0x000fe20005000000 */
        /* <DEDUP_REMOVED lines=14> */
.L_x_3:
[----:B------:R-:W-:Y:S02]  /*0c10*/  FSETP.NEU.AND P0, PT, |R14|, +INF , PT ;  /* 0x7f8000000e00780b */ /* 0x000fe40003f0d200 */
[----:B------:R-:W-:-:S13]  /*0c20*/  FSETP.EQ.AND P1, PT, R15, -1, PT ;  /* 0xbf8000000f00780b */ /* 0x000fda0003f22000 */
[----:B------:R-:W-:Y:S05]  /*0c30*/  @!P0 BRA P1, `(.L_x_2) ;  /* 0x0000000000108947 */ /* 0x000fea0000800000 */
[----:B------:R-:W-:Y:S02]  /*0c40*/  FSETP.GEU.AND P0, PT, R15, RZ, PT ;  /* 0x000000ff0f00720b */ /* 0x000fe40003f0e000 */
[----:B------:R-:W-:-:S11]  /*0c50*/  MOV R3, R16 ;  /* 0x0000001000037202 */ /* 0x000fd60000000f00 */
[----:B------:R-:W-:-:S04]  /*0c60*/  @!P0 FSETP.NEU.AND P1, PT, |R17|, 1, PT ;  /* 0x3f8000001100880b */ /* 0x000fc80003f2d200 */
[----:B------:R-:W-:-:S09]  /*0c70*/  @!P0 FSEL R3, R16, -R16, P1 ;  /* 0x8000001010038208 */ /* 0x000fd20000800000 */
.L_x_2:
[----:B------:R-:W-:Y:S01]  /*0c80*/  FADD R15, -R4, 1 ;  /* 0x3f800000040f7421 */ /* 0x000fe20000000100 */
[----:B------:R-:W-:Y:S03]  /*0c90*/  BSSY.RECONVERGENT B0, `(.L_x_4) ;  /* 0x000000f000007945 */ /* 0x000fe60003800200 */
[----:B------:R-:W0:Y:S08]  /*0ca0*/  MUFU.RCP R4, R15 ;  /* 0x0000000f00047308 */ /* 0x000e300000001000 */
[----:B------:R-:W1:Y:S01]  /*0cb0*/  FCHK P0, R0, R15 ;  /* 0x0000000f00007302 */ /* 0x000e620000000000 */
[----:B0-----:R-:W-:-:S04]  /*0cc0*/  FFMA R5, -R15, R4, 1 ;  /* 0x3f8000000f057423 */ /* 0x001fc80000000104 */
[----:B------:R-:W-:Y:S01]  /*0cd0*/  FFMA R13, R4, R5, R4 ;  /* 0x00000005040d7223 */ /* 0x000fe20000000004 */
[----:B------:R-:W-:-:S03]  /*0ce0*/  FADD R5, -R3, 1 ;  /* 0x3f80000003057421 */ /* 0x000fc60000000100 */
[----:B------:R-:W-:-:S04]  /*0cf0*/  FFMA R4, R0, R13, RZ ;  /* 0x0000000d00047223 */ /* 0x000fc800000000ff */
[----:B------:R-:W-:-:S04]  /*0d00*/  FFMA R14, -R15, R4, R0 ;  /* 0x000000040f0e7223 */ /* 0x000fc80000000100 */
[----:B------:R-:W-:Y:S01]  /*0d10*/  FFMA R13, R13, R14, R4 ;  /* 0x0000000e0d0d7223 */ /* 0x000fe20000000004 */
[----:B-1----:R-:W-:Y:S06]  /*0d20*/  @!P0 BRA `(.L_x_5) ;  /* 0x0000000000148947 */ /* 0x002fec0003800000 */
[----:B------:R-:W-:Y:S02]  /*0d30*/  MOV R4, R15 ;  /* 0x0000000f00047202 */ /* 0x000fe40000000f00 */
[----:B------:R-:W-:Y:S02]  /*0d40*/  MOV R3, R0 ;  /* 0x0000000000037202 */ /* 0x000fe40000000f00 */
[----:B------:R-:W-:-:S07]  /*0d50*/  MOV R14, 0xd70 ;  /* 0x00000d70000e7802 */ /* 0x000fce0000000f00 */
[----:B------:R-:W-:Y:S05]  /*0d60*/  CALL.REL.NOINC `($__internal_1_$__cuda_sm3x_div_rn_noftz_f32_slowpath) ;  /* 0x0000000400347944 */ /* 0x000fea0003c00000 */
[----:B------:R-:W-:-:S07]  /*0d70*/  MOV R13, R3 ;  /* 0x00000003000d7202 */ /* 0x000fce0000000f00 */
.L_x_5:
[----:B------:R-:W-:Y:S05]  /*0d80*/  BSYNC.RECONVERGENT B0 ;  /* 0x0000000000007941 */ /* 0x000fea0003800200 */
.L_x_4:
[----:B------:R-:W0:Y:S01]  /*0d90*/  MUFU.RCP R4, R5 ;  /* 0x0000000500047308 */ /* 0x000e220000001000 */
[----:B------:R-:W-:Y:S07]  /*0da0*/  BSSY.RECONVERGENT B0, `(.L_x_6) ;  /* 0x000000d000007945 */ /* 0x000fee0003800200 */
[----:B------:R-:W1:Y:S01]  /*0db0*/  FCHK P0, R2, R5 ;  /* 0x0000000502007302 */ /* 0x000e620000000000 */
[----:B0-----:R-:W-:-:S04]  /*0dc0*/  FFMA R3, -R5, R4, 1 ;  /* 0x3f80000005037423 */ /* 0x001fc80000000104 */
[----:B------:R-:W-:-:S04]  /*0dd0*/  FFMA R3, R4, R3, R4 ;  /* 0x0000000304037223 */ /* 0x000fc80000000004 */
        /* <DEDUP_REMOVED lines=8> */
[----:B------:R-:W-:-:S07]  /*0e60*/  IMAD.MOV.U32 R4, RZ, RZ, R3 ;  /* 0x000000ffff047224 */ /* 0x000fce00078e0003 */
.L_x_7:
[----:B------:R-:W-:Y:S05]  /*0e70*/  BSYNC.RECONVERGENT B0 ;  /* 0x0000000000007941 */ /* 0x000fea0003800200 */
.L_x_6:
[----:B------:R-:W0:Y:S01]  /*0e80*/  LDCU UR6, c[0x0][0x3a0] ;  /* 0x00007400ff0677ac */ /* 0x000e220008000800 */
[----:B------:R-:W-:Y:S01]  /*0e90*/  IADD3 R3, PT, PT, R4, -0xd000000, RZ ;  /* 0xf300000004037810 */ /* 0x000fe20007ffe0ff */
[----:B------:R1:W2:Y:S01]  /*0ea0*/  MUFU.RSQ R15, R4 ;  /* 0x00000004000f7308 */ /* 0x0002a20000001400 */
[----:B------:R-:W-:Y:S02]  /*0eb0*/  BSSY.RECONVERGENT B0, `(.L_x_8) ;  /* 0x000000c000007945 */ /* 0x000fe40003800200 */
[----:B------:R-:W-:Y:S01]  /*0ec0*/  ISETP.GT.U32.AND P0, PT, R3, 0x727fffff, PT ;  /* 0x727fffff0300780c */ /* 0x000fe20003f04070 */
[----:B0-----:R-:W-:-:S12]  /*0ed0*/  FMUL R3, R13, UR6 ;  /* 0x000000060d037c20 */ /* 0x001fd80008400000 */
[----:B-12---:R-:W-:Y:S05]  /*0ee0*/  @!P0 BRA `(.L_x_9) ;  /* 0x0000000000108947 */ /* 0x006fea0003800000 */
[----:B------:R-:W-:-:S07]  /*0ef0*/  MOV R17, 0xf10 ;  /* 0x00000f1000117802 */ /* 0x000fce0000000f00 */
[----:B------:R-:W-:Y:S05]  /*0f00*/  CALL.REL.NOINC `($__internal_0_$__cuda_sm20_sqrt_rn_f32_slowpath) ;  /* 0x0000000000707944 */ /* 0x000fea0003c00000 */
[----:B------:R-:W-:Y:S01]  /*0f10*/  MOV R4, R13 ;  /* 0x0000000d00047202 */ /* 0x000fe20000000f00 */
[----:B------:R-:W-:Y:S06]  /*0f20*/  BRA `(.L_x_10) ;  /* 0x0000000000107947 */ /* 0x000fec0003800000 */
.L_x_9:
[C---:B------:R-:W-:Y:S01]  /*0f30*/  FMUL.FTZ R5, R15.reuse, R4 ;  /* 0x000000040f057220 */ /* 0x040fe20000410000 */
[----:B------:R-:W-:-:S03]  /*0f40*/  FMUL.FTZ R13, R15, 0.5 ;  /* 0x3f0000000f0d7820 */ /* 0x000fc60000410000 */
[----:B------:R-:W-:-:S04]  /*0f50*/  FFMA R4, -R5, R5, R4 ;  /* 0x0000000505047223 */ /* 0x000fc80000000104 */
[----:B------:R-:W-:-:S07]  /*0f60*/  FFMA R4, R4, R13, R5 ;  /* 0x0000000d04047223 */ /* 0x000fce0000000005 */
.L_x_10:
[----:B------:R-:W-:Y:S05]  /*0f70*/  BSYNC.RECONVERGENT B0 ;  /* 0x0000000000007941 */ /* 0x000fea0003800200 */
.L_x_8:
[----:B------:R-:W0:Y:S01]  /*0f80*/  LDCU UR6, c[0x0][0x3ac] ;  /* 0x00007580ff0677ac */ /* 0x000e220008000800 */
[----:B------:R-:W-:Y:S01]  /*0f90*/  BSSY.RECONVERGENT B0, `(.L_x_11) ;  /* 0x000000e000007945 */ /* 0x000fe20003800200 */
[----:B0-----:R-:W-:-:S04]  /*0fa0*/  FADD R14, R4, UR6 ;  /* 0x00000006040e7e21 */ /* 0x001fc80008000000 */
[----:B------:R-:W0:Y:S08]  /*0fb0*/  MUFU.RCP R4, R14 ;  /* 0x0000000e00047308 */ /* 0x000e300000001000 */
        /* <DEDUP_REMOVED lines=8> */
[----:B------:R-:W-:-:S07]  /*1040*/  MOV R14, 0x1060 ;  /* 0x00001060000e7802 */ /* 0x000fce0000000f00 */
[----:B------:R-:W-:Y:S05]  /*1050*/  CALL.REL.NOINC `($__internal_1_$__cuda_sm3x_div_rn_noftz_f32_slowpath) ;  /* 0x0000000000787944 */ /* 0x000fea0003c00000 */
[----:B------:R-:W-:-:S07]  /*1060*/  MOV R5, R3 ;  /* 0x0000000300057202 */ /* 0x000fce0000000f00 */
.L_x_12:
[----:B------:R-:W-:Y:S05]  /*1070*/  BSYNC.RECONVERGENT B0 ;  /* 0x0000000000007941 */ /* 0x000fea0003800200 */
.L_x_11:
[----:B------:R-:W-:-:S05]  /*1080*/  FADD R5, R12, -R5 ;  /* 0x800000050c057221 */ /* 0x000fca0000000000 */
[----:B------:R-:W-:Y:S04]  /*1090*/  STG.E desc[UR4][R6.64], R5 ;  /* 0x0000000506007986 */ /* 0x000fe8000c101904 */
[----:B------:R-:W-:Y:S04]  /*10a0*/  STG.E desc[UR4][R10.64], R0 ;  /* 0x000000000a007986 */ /* 0x000fe8000c101904 */
[----:B------:R-:W-:Y:S01]  /*10b0*/  STG.E desc[UR4][R8.64], R2 ;  /* 0x0000000208007986 */ /* 0x000fe2000c101904 */
[----:B------:R-:W-:Y:S05]  /*10c0*/  EXIT ;  /* 0x000000000000794d */ /* 0x000fea0003800000 */
        .weak           $__internal_0_$__cuda_sm20_sqrt_rn_f32_slowpath
        .type           $__internal_0_$__cuda_sm20_sqrt_rn_f32_slowpath,@function
        .size           $__internal_0_$__cuda_sm20_sqrt_rn_f32_slowpath,($__internal_1_$__cuda_sm3x_div_rn_noftz_f32_slowpath - $__internal_0_$__cuda_sm20_sqrt_rn_f32_slowpath)
$__internal_0_$__cuda_sm20_sqrt_rn_f32_slowpath:
[----:B------:R-:W-:-:S13]  /*10d0*/  LOP3.LUT P0, RZ, R4, 0x7fffffff, RZ, 0xc0, !PT ;  /* 0x7fffffff04ff7812 */ /* 0x000fda000780c0ff */
[----:B------:R-:W-:Y:S01]  /*10e0*/  @!P0 MOV R5, R4 ;  /* 0x0000000400058202 */ /* 0x000fe20000000f00 */
[----:B------:R-:W-:Y:S06]  /*10f0*/  @!P0 BRA `(.L_x_13) ;  /* 0x0000000000408947 */ /* 0x000fec0003800000 */
[----:B------:R-:W-:-:S13]  /*1100*/  FSETP.GEU.FTZ.AND P0, PT, R4, RZ, PT ;  /* 0x000000ff0400720b */ /* 0x000fda0003f1e000 */
[----:B------:R-:W-:Y:S01]  /*1110*/  @!P0 MOV R5, 0x7fffffff ;  /* 0x7fffffff00058802 */ /* 0x000fe20000000f00 */
[----:B------:R-:W-:Y:S06]  /*1120*/  @!P0 BRA `(.L_x_13) ;  /* 0x0000000000348947 */ /* 0x000fec0003800000 */
[----:B------:R-:W-:-:S13]  /*1130*/  FSETP.GTU.FTZ.AND P0, PT, |R4|, +INF , PT ;  /* 0x7f8000000400780b */ /* 0x000fda0003f1c200 */
[----:B------:R-:W-:Y:S01]  /*1140*/  @P0 FADD.FTZ R5, R4, 1 ;  /* 0x3f80000004050421 */ /* 0x000fe20000010000 */
[----:B------:R-:W-:Y:S06]  /*1150*/  @P0 BRA `(.L_x_13) ;  /* 0x0000000000280947 */ /* 0x000fec0003800000 */
[----:B------:R-:W-:-:S13]  /*1160*/  FSETP.NEU.FTZ.AND P0, PT, |R4|, +INF , PT ;  /* 0x7f8000000400780b */ /* 0x000fda0003f1d200 */
[----:B------:R-:W-:-:S04]  /*1170*/  @P0 FFMA R13, R4, 1.84467440737095516160e+19, RZ ;  /* 0x5f800000040d0823 */ /* 0x000fc800000000ff */
[----:B------:R-:W0:Y:S02]  /*1180*/  @P0 MUFU.RSQ R14, R13 ;  /* 0x0000000d000e0308 */ /* 0x000e240000001400 */
[----:B0-----:R-:W-:Y:S01]  /*1190*/  @P0 FMUL.FTZ R16, R13, R14 ;  /* 0x0000000e0d100220 */ /* 0x001fe20000410000 */
[----:B------:R-:W-:-:S03]  /*11a0*/  @P0 FMUL.FTZ R14, R14, 0.5 ;  /* 0x3f0000000e0e0820 */ /* 0x000fc60000410000 */
[----:B------:R-:W-:-:S04]  /*11b0*/  @P0 FADD.FTZ R5, -R16, -RZ ;  /* 0x800000ff10050221 */ /* 0x000fc80000010100 */
[----:B------:R-:W-:Y:S01]  /*11c0*/  @P0 FFMA R15, R16, R5, R13 ;  /* 0x00000005100f0223 */ /* 0x000fe2000000000d */
[----:B------:R-:W-:-:S03]  /*11d0*/  @!P0 MOV R5, R4 ;  /* 0x0000000400058202 */ /* 0x000fc60000000f00 */
[----:B------:R-:W-:-:S04]  /*11e0*/  @P0 FFMA R14, R15, R14, R16 ;  /* 0x0000000e0f0e0223 */ /* 0x000fc80000000010 */
[----:B------:R-:W-:-:S07]  /*11f0*/  @P0 FMUL.FTZ R5, R14, 2.3283064365386962891e-10 ;  /* 0x2f8000000e050820 */ /* 0x000fce0000410000 */
.L_x_13:
[----:B------:R-:W-:Y:S01]  /*1200*/  MOV R13, R5 ;  /* 0x00000005000d7202 */ /* 0x000fe20000000f00 */
[----:B------:R-:W-:Y:S02]  /*1210*/  HFMA2 R5, -RZ, RZ, 0, 0 ;  /* 0x00000000ff057431 */ /* 0x000fe400000001ff */
[----:B------:R-:W-:-:S04]  /*1220*/  IMAD.MOV.U32 R4, RZ, RZ, R17 ;  /* 0x000000ffff047224 */ /* 0x000fc800078e0011 */
[----:B------:R-:W-:Y:S05]  /*1230*/  RET.REL.NODEC R4 `(_Z12adamw_kernelPfPKfS_S_fffffii) ;  /* 0xffffffec04707950 */ /* 0x000fea0003c3ffff */
        .weak           $__internal_1_$__cuda_sm3x_div_rn_noftz_f32_slowpath
        .type           $__internal_1_$__cuda_sm3x_div_rn_noftz_f32_slowpath,@function
        .size           $__internal_1_$__cuda_sm3x_div_rn_noftz_f32_slowpath,(.L_x_27 - $__internal_1_$__cuda_sm3x_div_rn_noftz_f32_slowpath)
$__internal_1_$__cuda_sm3x_div_rn_noftz_f32_slowpath:
[----:B------:R-:W-:Y:S01]  /*1240*/  SHF.R.U32.HI R15, RZ, 0x17, R4 ;  /* 0x00000017ff0f7819 */ /* 0x000fe20000011604 */
[----:B------:R-:W-:Y:S01]  /*1250*/  BSSY.RECONVERGENT B1, `(.L_x_14) ;  /* 0x0000062000017945 */ /* 0x000fe20003800200 */
[----:B------:R-:W-:Y:S02]  /*1260*/  SHF.R.U32.HI R16, RZ, 0x17, R3 ;  /* 0x00000017ff107819 */ /* 0x000fe40000011603 */
[----:B------:R-:W-:Y:S02]  /*1270*/  LOP3.LUT R15, R15, 0xff, RZ, 0xc0, !PT ;  /* 0x000000ff0f0f7812 */ /* 0x000fe400078ec0ff */
[----:B------:R-:W-:Y:S02]  /*1280*/  LOP3.LUT R18, R16, 0xff, RZ, 0xc0, !PT ;  /* 0x000000ff10127812 */ /* 0x000fe400078ec0ff */
[----:B------:R-:W-:Y:S02]  /*1290*/  IADD3 R19, PT, PT, R15, -0x1, RZ ;  /* 0xffffffff0f137810 */ /* 0x000fe40007ffe0ff */
[----:B------:R-:W-:-:S02]  /*12a0*/  IADD3 R17, PT, PT, R18, -0x1, RZ ;  /* 0xffffffff12117810 */ /* 0x000fc40007ffe0ff */
[----:B------:R-:W-:-:S04]  /*12b0*/  ISETP.GT.U32.AND P0, PT, R19, 0xfd, PT ;  /* 0x000000fd1300780c */ /* 0x000fc80003f04070 */
[----:B------:R-:W-:-:S13]  /*12c0*/  ISETP.GT.U32.OR P0, PT, R17, 0xfd, P0 ;  /* 0x000000fd1100780c */ /* 0x000fda0000704470 */
[----:B------:R-:W-:Y:S01]  /*12d0*/  @!P0 MOV R16, RZ ;  /* 0x000000ff00108202 */ /* 0x000fe20000000f00 */
[----:B------:R-:W-:Y:S06]  /*12e0*/  @!P0 BRA `(.L_x_15) ;  /* 0x00000000005c8947 */ /* 0x000fec0003800000 */
[----:B------:R-:W-:Y:S02]  /*12f0*/  FSETP.GTU.FTZ.AND P0, PT, |R3|, +INF , PT ;  /* 0x7f8000000300780b */ /* 0x000fe40003f1c200 */
[----:B------:R-:W-:-:S04]  /*1300*/  FSETP.GTU.FTZ.AND P1, PT, |R4|, +INF , PT ;  /* 0x7f8000000400780b */ /* 0x000fc80003f3c200 */
[----:B------:R-:W-:-:S13]  /*1310*/  PLOP3.LUT P0, PT, P0, P1, PT, 0xf8, 0x8f ;  /* 0x00000000008f781c */ /* 0x000fda0000703f70 */
[----:B------:R-:W-:Y:S05]  /*1320*/  @P0 BRA `(.L_x_16) ;  /* 0x00000004004c0947 */ /* 0x000fea0003800000 */
[----:B------:R-:W-:-:S13]  /*1330*/  LOP3.LUT P0, RZ, R4, 0x7fffffff, R3, 0xc8, !PT ;  /* 0x7fffffff04ff7812 */ /* 0x000fda000780c803 */
[----:B------:R-:W-:Y:S05]  /*1340*/  @!P0 BRA `(.L_x_17) ;  /* 0x00000004003c8947 */ /* 0x000fea0003800000 */
[C---:B------:R-:W-:Y:S02]  /*1350*/  FSETP.NEU.FTZ.AND P1, PT, |R3|.reuse, +INF , PT ;  /* 0x7f8000000300780b */ /* 0x040fe40003f3d200 */
[----:B------:R-:W-:Y:S02]  /*1360*/  FSETP.NEU.FTZ.AND P2, PT, |R4|, +INF , PT ;  /* 0x7f8000000400780b */ /* 0x000fe40003f5d200 */
[----:B------:R-:W-:-:S11]  /*1370*/  FSETP.NEU.FTZ.AND P0, PT, |R3|, +INF , PT ;  /* 0x7f8000000300780b */ /* 0x000fd60003f1d200 */
[----:B------:R-:W-:Y:S05]  /*1380*/  @!P2 BRA !P1, `(.L_x_17) ;  /* 0x00000004002ca947 */ /* 0x000fea0004800000 */
[----:B------:R-:W-:-:S04]  /*1390*/  LOP3.LUT P1, RZ, R3, 0x7fffffff, RZ, 0xc0, !PT ;  /* 0x7fffffff03ff7812 */ /* 0x000fc8000782c0ff */
[----:B------:R-:W-:-:S13]  /*13a0*/  PLOP3.LUT P1, PT, P2, P1, PT, 0x2f, 0xf2 ;  /* 0x0000000000f2781c */ /* 0x000fda0001722577 */
[----:B------:R-:W-:Y:S05]  /*13b0*/  @P1 BRA `(.L_x_18) ;  /* 0x0000000400181947 */ /* 0x000fea0003800000 */
[----:B------:R-:W-:-:S04]  /*13c0*/  LOP3.LUT P1, RZ, R4, 0x7fffffff, RZ, 0xc0, !PT ;  /* 0x7fffffff04ff7812 */ /* 0x000fc8000782c0ff */
[----:B------:R-:W-:-:S13]  /*13d0*/  PLOP3.LUT P0, PT, P0, P1, PT, 0x2f, 0xf2 ;  /* 0x0000000000f2781c */ /* 0x000fda0000702577 */
[----:B------:R-:W-:Y:S05]  /*13e0*/  @P0 BRA `(.L_x_19) ;  /* 0x0000000400000947 */ /* 0x000fea0003800000 */
[----:B------:R-:W-:Y:S02]  /*13f0*/  ISETP.GE.AND P0, PT, R17, RZ, PT ;  /* 0x000000ff1100720c */ /* 0x000fe40003f06270 */
[----:B------:R-:W-:-:S11]  /*1400*/  ISETP.GE.AND P1, PT, R19, RZ, PT ;  /* 0x000000ff1300720c */ /* 0x000fd60003f26270 */
[----:B------:R-:W-:Y:S01]  /*1410*/  @P0 MOV R16, RZ ;  /* 0x000000ff00100202 */ /* 0x000fe20000000f00 */
[----:B------:R-:W-:Y:S01]  /*1420*/  @!P0 FFMA R3, R3, 1.84467440737095516160e+19, RZ ;  /* 0x5f80000003038823 */ /* 0x000fe200000000ff */
[----:B------:R-:W-:Y:S01]  /*1430*/  @!P0 MOV R16, 0xffffffc0 ;  /* 0xffffffc000108802 */ /* 0x000fe20000000f00 */
[----:B------:R-:W-:-:S03]  /*1440*/  @!P1 FFMA R4, R4, 1.84467440737095516160e+19, RZ ;  /* 0x5f80000004049823 */ /* 0x000fc600000000ff */
[----:B------:R-:W-:-:S07]  /*1450*/  @!P1 IADD3 R16, PT, PT, R16, 0x40, RZ ;  /* 0x0000004010109810 */ /* 0x000fce0007ffe0ff */
.L_x_15:
[----:B------:R-:W-:Y:S01]  /*1460*/  LEA R17, R15, 0xc0800000, 0x17 ;  /* 0xc08000000f117811 */ /* 0x000fe200078eb8ff */
[----:B------:R-:W-:Y:S01]  /*1470*/  VIADD R18, R18, 0xffffff81 ;  /* 0xffffff8112127836 */ /* 0x000fe20000000000 */
[----:B------:R-:W-:Y:S02]  /*1480*/  BSSY.RECONVERGENT B2, `(.L_x_20) ;  /* 0x0000035000027945 */ /* 0x000fe40003800200 */
[----:B------:R-:W-:Y:S01]  /*1490*/  IADD3 R19, PT, PT, -R17, R4, RZ ;  /* 0x0000000411137210 */ /* 0x000fe20007ffe1ff */
[----:B------:R-:W-:-:S03]  /*14a0*/  IMAD R3, R18, -0x800000, R3 ;  /* 0xff80000012037824 */ /* 0x000fc600078e0203 */
[----:B------:R0:W1:Y:S01]  /*14b0*/  MUFU.RCP R4, R19 ;  /* 0x0000001300047308 */ /* 0x0000620000001000 */
[----:B------:R-:W-:Y:S01]  /*14c0*/  FADD.FTZ R20, -R19, -RZ ;  /* 0x800000ff13147221 */ /* 0x000fe20000010100 */
[----:B0-----:R-:W-:-:S04]  /*14d0*/  IADD3 R19, PT, PT, R18, 0x7f, -R15 ;  /* 0x0000007f12137810 */ /* 0x001fc80007ffe80f */
[----:B------:R-:W-:Y:S01]  /*14e0*/  IADD3 R16, PT, PT, R19, R16, RZ ;  /* 0x0000001013107210 */ /* 0x000fe20007ffe0ff */
[----:B-1----:R-:W-:-:S04]  /*14f0*/  FFMA R17, R4, R20, 1 ;  /* 0x3f80000004117423 */ /* 0x002fc80000000014 */
[----:B------:R-:W-:-:S04]  /*1500*/  FFMA R4, R4, R17, R4 ;  /* 0x0000001104047223 */ /* 0x000fc80000000004 */
[----:B------:R-:W-:-:S04]  /*1510*/  FFMA R17, R3, R4, RZ ;  /* 0x0000000403117223 */ /* 0x000fc800000000ff */
[----:B------:R-:W-:-:S04]  /*1520*/  FFMA R21, R20, R17, R3 ;  /* 0x0000001114157223 */ /* 0x000fc80000000003 */
[----:B------:R-:W-:-:S04]  /*1530*/  FFMA R17, R4, R21, R17 ;  /* 0x0000001504117223 */ /* 0x000fc80000000011 */
[----:B------:R-:W-:-:S04]  /*1540*/  FFMA R20, R20, R17, R3 ;  /* 0x0000001114147223 */ /* 0x000fc80000000003 */
[----:B------:R-:W-:-:S05]  /*1550*/  FFMA R3, R4, R20, R17 ;  /* 0x0000001404037223 */ /* 0x000fca0000000011 */
[----:B------:R-:W-:-:S04]  /*1560*/  SHF.R.U32.HI R15, RZ, 0x17, R3 ;  /* 0x00000017ff0f7819 */ /* 0x000fc80000011603 */
[----:B------:R-:W-:-:S04]  /*1570*/  LOP3.LUT R15, R15, 0xff, RZ, 0xc0, !PT ;  /* 0x000000ff0f0f7812 */ /* 0x000fc800078ec0ff */
[----:B------:R-:W-:-:S04]  /*1580*/  IADD3 R18, PT, PT, R15, R16, RZ ;  /* 0x000000100f127210 */ /* 0x000fc80007ffe0ff */
[----:B------:R-:W-:-:S04]  /*1590*/  IADD3 R15, PT, PT, R18, -0x1, RZ ;  /* 0xffffffff120f7810 */ /* 0x000fc80007ffe0ff */
[----:B------:R-:W-:-:S13]  /*15a0*/  ISETP.GE.U32.AND P0, PT, R15, 0xfe, PT ;  /* 0x000000fe0f00780c */ /* 0x000fda0003f06070 */
[----:B------:R-:W-:Y:S05]  /*15b0*/  @!P0 BRA `(.L_x_21) ;  /* 0x0000000000808947 */ /* 0x000fea0003800000 */
[----:B------:R-:W-:-:S13]  /*15c0*/  ISETP.GT.AND P0, PT, R18, 0xfe, PT ;  /* 0x000000fe1200780c */ /* 0x000fda0003f04270 */
[----:B------:R-:W-:Y:S05]  /*15d0*/  @P0 BRA `(.L_x_22) ;  /* 0x00000000006c0947 */ /* 0x000fea0003800000 */
[----:B------:R-:W-:-:S13]  /*15e0*/  ISETP.GE.AND P0, PT, R18, 0x1, PT ;  /* 0x000000011200780c */ /* 0x000fda0003f06270 */
[----:B------:R-:W-:Y:S05]  /*15f0*/  @P0 BRA `(.L_x_23) ;  /* 0x0000000000740947 */ /* 0x000fea0003800000 */
[----:B------:R-:W-:Y:S02]  /*1600*/  ISETP.GE.AND P0, PT, R18, -0x18, PT ;  /* 0xffffffe81200780c */ /* 0x000fe40003f06270 */
[----:B------:R-:W-:-:S11]  /*1610*/  LOP3.LUT R3, R3, 0x80000000, RZ, 0xc0, !PT ;  /* 0x8000000003037812 */ /* 0x000fd600078ec0ff */
[----:B------:R-:W-:Y:S05]  /*1620*/  @!P0 BRA `(.L_x_23) ;  /* 0x0000000000688947 */ /* 0x000fea0003800000 */
[-CC-:B------:R-:W-:Y:S01]  /*1630*/  FFMA.RZ R15, R4, R20.reuse, R17.reuse ;  /* 0x00000014040f7223 */ /* 0x180fe2000000c011 */
[C---:B------:R-:W-:Y:S02]  /*1640*/  ISETP.NE.AND P2, PT, R18.reuse, RZ, PT ;  /* 0x000000ff1200720c */ /* 0x040fe40003f45270 */
[----:B------:R-:W-:Y:S02]  /*1650*/  ISETP.NE.AND P1, PT, R18, RZ, PT ;  /* 0x000000ff1200720c */ /* 0x000fe40003f25270 */
[----:B------:R-:W-:Y:S01]  /*1660*/  LOP3.LUT R16, R15, 0x7fffff, RZ, 0xc0, !PT ;  /* 0x007fffff0f107812 */ /* 0x000fe200078ec0ff */
[CCC-:B------:R-:W-:Y:S01]  /*1670*/  FFMA.RP R15, R4.reuse, R20.reuse, R17.reuse ;  /* 0x00000014040f7223 */ /* 0x1c0fe20000008011 */
[----:B------:R-:W-:Y:S01]  /*1680*/  FFMA.RM R4, R4, R20, R17 ;  /* 0x0000001404047223 */ /* 0x000fe20000004011 */
[----:B------:R-:W-:Y:S02]  /*1690*/  IADD3 R17, PT, PT, R18, 0x20, RZ ;  /* 0x0000002012117810 */ /* 0x000fe40007ffe0ff */
[----:B------:R-:W-:-:S02]  /*16a0*/  LOP3.LUT R16, R16, 0x800000, RZ, 0xfc, !PT ;  /* 0x0080000010107812 */ /* 0x000fc400078efcff */
[----:B------:R-:W-:Y:S02]  /*16b0*/  IADD3 R18, PT, PT, -R18, RZ, RZ ;  /* 0x000000ff12127210 */ /* 0x000fe40007ffe1ff */
[----:B------:R-:W-:Y:S02]  /*16c0*/  SHF.L.U32 R17, R16, R17, RZ ;  /* 0x0000001110117219 */ /* 0x000fe400000006ff */
[----:B------:R-:W-:Y:S02]  /*16d0*/  FSETP.NEU.FTZ.AND P0, PT, R15, R4, PT ;  /* 0x000000040f00720b */ /* 0x000fe40003f1d000 */
[----:B------:R-:W-:Y:S02]  /*16e0*/  SEL R15, R18, RZ, P2 ;  /* 0x000000ff120f7207 */ /* 0x000fe40001000000 */
[----:B------:R-:W-:Y:S02]  /*16f0*/  ISETP.NE.AND P1, PT, R17, RZ, P1 ;  /* 0x000000ff1100720c */ /* 0x000fe40000f25270 */
[----:B------:R-:W-:-:S02]  /*1700*/  SHF.R.U32.HI R15, RZ, R15, R16 ;  /* 0x0000000fff0f7219 */ /* 0x000fc40000011610 */
[----:B------:R-:W-:Y:S02]  /*1710*/  PLOP3.LUT P0, PT, P0, P1, PT, 0xf8, 0x8f ;  /* 0x00000000008f781c */ /* 0x000fe40000703f70 */
[----:B------:R-:W-:Y:S02]  /*1720*/  SHF.R.U32.HI R17, RZ, 0x1, R15 ;  /* 0x00000001ff117819 */ /* 0x000fe4000001160f */
[----:B------:R-:W-:-:S04]  /*1730*/  SEL R4, RZ, 0x1, !P0 ;  /* 0x00000001ff047807 */ /* 0x000fc80004000000 */
[----:B------:R-:W-:-:S04]  /*1740*/  LOP3.LUT R4, R4, 0x1, R17, 0xf8, !PT ;  /* 0x0000000104047812 */ /* 0x000fc800078ef811 */
[----:B------:R-:W-:-:S04]  /*1750*/  LOP3.LUT R4, R4, R15, RZ, 0xc0, !PT ;  /* 0x0000000f04047212 */ /* 0x000fc800078ec0ff */
[----:B------:R-:W-:-:S04]  /*1760*/  IADD3 R4, PT, PT, R17, R4, RZ ;  /* 0x0000000411047210 */ /* 0x000fc80007ffe0ff */
[----:B------:R-:W-:Y:S01]  /*1770*/  LOP3.LUT R3, R4, R3, RZ, 0xfc, !PT ;  /* 0x0000000304037212 */ /* 0x000fe200078efcff */
[----:B------:R-:W-:Y:S06]  /*1780*/  BRA `(.L_x_23) ;  /* 0x0000000000107947 */ /* 0x000fec0003800000 */
.L_x_22:
[----:B------:R-:W-:-:S04]  /*1790*/  LOP3.LUT R3, R3, 0x80000000, RZ, 0xc0, !PT ;  /* 0x8000000003037812 */ /* 0x000fc800078ec0ff */
[----:B------:R-:W-:Y:S01]  /*17a0*/  LOP3.LUT R3, R3, 0x7f800000, RZ, 0xfc, !PT ;  /* 0x7f80000003037812 */ /* 0x000fe200078efcff */
[----:B------:R-:W-:Y:S06]  /*17b0*/  BRA `(.L_x_23) ;  /* 0x0000000000047947 */ /* 0x000fec0003800000 */
.L_x_21:
[----:B------:R-:W-:-:S07]  /*17c0*/  LEA R3, R16, R3, 0x17 ;  /* 0x0000000310037211 */ /* 0x000fce00078eb8ff */
.L_x_23:
[----:B------:R-:W-:Y:S05]  /*17d0*/  BSYNC.RECONVERGENT B2 ;  /* 0x0000000000027941 */ /* 0x000fea0003800200 */
.L_x_20:
[----:B------:R-:W-:Y:S05]  /*17e0*/  BRA `(.L_x_24) ;  /* 0x0000000000207947 */ /* 0x000fea0003800000 */
.L_x_19:
[----:B------:R-:W-:-:S04]  /*17f0*/  LOP3.LUT R3, R4, 0x80000000, R3, 0x48, !PT ;  /* 0x8000000004037812 */ /* 0x000fc800078e4803 */
[----:B------:R-:W-:Y:S01]  /*1800*/  LOP3.LUT R3, R3, 0x7f800000, RZ, 0xfc, !PT ;  /* 0x7f80000003037812 */ /* 0x000fe200078efcff */
[----:B------:R-:W-:Y:S06]  /*1810*/  BRA `(.L_x_24) ;  /* 0x0000000000147947 */ /* 0x000fec0003800000 */
.L_x_18:
[----:B------:R-:W-:Y:S01]  /*1820*/  LOP3.LUT R3, R4, 0x80000000, R3, 0x48, !PT ;  /* 0x8000000004037812 */ /* 0x000fe200078e4803 */
[----:B------:R-:W-:Y:S06]  /*1830*/  BRA `(.L_x_24) ;  /* 0x00000000000c7947 */ /* 0x000fec0003800000 */
.L_x_17:
[----:B------:R-:W0:Y:S01]  /*1840*/  MUFU.RSQ R3, -QNAN ;  /* 0xffc0000000037908 */ /* 0x000e220000001400 */
[----:B------:R-:W-:Y:S05]  /*1850*/  BRA `(.L_x_24) ;  /* 0x0000000000047947 */ /* 0x000fea0003800000 */
.L_x_16:
[----:B------:R-:W-:-:S07]  /*1860*/  FADD.FTZ R3, R3, R4 ;  /* 0x0000000403037221 */ /* 0x000fce0000010000 */
.L_x_24:
[----:B------:R-:W-:Y:S05]  /*1870*/  BSYNC.RECONVERGENT B1 ;  /* 0x0000000000017941 */ /* 0x000fea0003800200 */
.L_x_14:
[----:B------:R-:W-:-:S04]  /*1880*/  HFMA2 R15, -RZ, RZ, 0, 0 ;  /* 0x00000000ff0f7431 */ /* 0x000fc800000001ff */
[----:B0-----:R-:W-:Y:S05]  /*1890*/  RET.REL.NODEC R14 `(_Z12adamw_kernelPfPKfS_S_fffffii) ;  /* 0xffffffe40ed87950 */ /* 0x001fea0003c3ffff */
.L_x_25:
[----:B------:R-:W-:-:S00]  /*18a0*/  BRA `(.L_x_25) ;  /* 0xfffffffc00fc7947 */ /* 0x000fc0000383ffff */
[----:B------:R-:W-:-:S00]  /*18b0*/  NOP ;  /* 0x0000000000007918 */ /* 0x000fc00000000000 */
        /* <DEDUP_REMOVED lines=12> */
.L_x_27:


//--------------------- .nv.shared.reserved.0     --------------------------
	.section	.nv.shared.reserved.0,"aw",@nobits
	.weak		__nv_reservedSMEM_offset_0_alias
	.size		__nv_reservedSMEM_offset_0_alias, 0, 64
	.other		__nv_reservedSMEM_offset_0_alias,@"STO_CUDA_RESERVED_SHARED STV_DEFAULT"
__nv_reservedSMEM_offset_0_alias:
	.zero		0
	.zero		64


//--------------------- .nv.constant0._Z12adamw_kernelPfPKfS_S_fffffii --------------------------
	.section	.nv.constant0._Z12adamw_kernelPfPKfS_S_fffffii,"a",@progbits
	.sectionflags	@""
	.align	4
.nv.constant0._Z12adamw_kernelPfPKfS_S_fffffii:
	.zero		956


//--------------------- SYMBOLS --------------------------

	.type		.nv.reservedSmem.offset0,@object
	.size		.nv.reservedSmem.offset0,0x4
